//
// Generated by NVIDIA NVVM Compiler
//
// Compiler Build ID: CL-36424714
// Cuda compilation tools, release 13.0, V13.0.88
// Based on NVVM 20.0.0
//

.version 9.0
.target sm_100
.address_size 64

	// .globl	_Z36lm_cross_entropy_gradient_kernel_oldPKfPKiS0_Pfiiif

.visible .entry _Z36lm_cross_entropy_gradient_kernel_oldPKfPKiS0_Pfiiif(
	.param .u64 .ptr .align 1 _Z36lm_cross_entropy_gradient_kernel_oldPKfPKiS0_Pfiiif_param_0,
	.param .u64 .ptr .align 1 _Z36lm_cross_entropy_gradient_kernel_oldPKfPKiS0_Pfiiif_param_1,
	.param .u64 .ptr .align 1 _Z36lm_cross_entropy_gradient_kernel_oldPKfPKiS0_Pfiiif_param_2,
	.param .u64 .ptr .align 1 _Z36lm_cross_entropy_gradient_kernel_oldPKfPKiS0_Pfiiif_param_3,
	.param .u32 _Z36lm_cross_entropy_gradient_kernel_oldPKfPKiS0_Pfiiif_param_4,
	.param .u32 _Z36lm_cross_entropy_gradient_kernel_oldPKfPKiS0_Pfiiif_param_5,
	.param .u32 _Z36lm_cross_entropy_gradient_kernel_oldPKfPKiS0_Pfiiif_param_6,
	.param .f32 _Z36lm_cross_entropy_gradient_kernel_oldPKfPKiS0_Pfiiif_param_7
)
{
	.reg .pred 	%p<23>;
	.reg .b32 	%r<81>;
	.reg .b32 	%f<315>;
	.reg .b64 	%rd<53>;

	ld.param.u64 	%rd16, [_Z36lm_cross_entropy_gradient_kernel_oldPKfPKiS0_Pfiiif_param_0];
	ld.param.u64 	%rd14, [_Z36lm_cross_entropy_gradient_kernel_oldPKfPKiS0_Pfiiif_param_1];
	ld.param.u64 	%rd15, [_Z36lm_cross_entropy_gradient_kernel_oldPKfPKiS0_Pfiiif_param_2];
	ld.param.u64 	%rd17, [_Z36lm_cross_entropy_gradient_kernel_oldPKfPKiS0_Pfiiif_param_3];
	ld.param.u32 	%r31, [_Z36lm_cross_entropy_gradient_kernel_oldPKfPKiS0_Pfiiif_param_4];
	ld.param.u32 	%r32, [_Z36lm_cross_entropy_gradient_kernel_oldPKfPKiS0_Pfiiif_param_5];
	ld.param.u32 	%r30, [_Z36lm_cross_entropy_gradient_kernel_oldPKfPKiS0_Pfiiif_param_6];
	ld.param.f32 	%f28, [_Z36lm_cross_entropy_gradient_kernel_oldPKfPKiS0_Pfiiif_param_7];
	cvta.to.global.u64 	%rd1, %rd16;
	cvta.to.global.u64 	%rd2, %rd17;
	mov.u32 	%r1, %ctaid.x;
	mov.u32 	%r2, %tid.x;
	mul.lo.s32 	%r33, %r32, %r31;
	setp.ge.s32 	%p1, %r1, %r33;
	setp.ge.s32 	%p2, %r2, %r30;
	or.pred  	%p3, %p1, %p2;
	@%p3 bra 	$L__BB0_28;
	setp.eq.s64 	%p4, %rd15, 0;
	mov.f32 	%f297, 0f3F800000;
	@%p4 bra 	$L__BB0_3;
	cvta.to.global.u64 	%rd18, %rd15;
	mul.wide.u32 	%rd19, %r1, 4;
	add.s64 	%rd20, %rd18, %rd19;
	ld.global.f32 	%f297, [%rd20];
	setp.leu.f32 	%p5, %f297, 0f00000000;
	@%p5 bra 	$L__BB0_27;
$L__BB0_3:
	cvta.to.global.u64 	%rd23, %rd14;
	mul.wide.u32 	%rd24, %r1, 4;
	add.s64 	%rd25, %rd23, %rd24;
	ld.global.u32 	%r3, [%rd25];
	mul.lo.s32 	%r37, %r30, %r1;
	cvt.u64.u32 	%rd3, %r37;
	and.b32  	%r4, %r30, 15;
	setp.lt.u32 	%p6, %r30, 16;
	mov.f32 	%f305, 0fFF800000;
	mov.b32 	%r72, 0;
	@%p6 bra 	$L__BB0_6;
	and.b32  	%r72, %r30, 2147483632;
	neg.s32 	%r76, %r72;
	shl.b64 	%rd26, %rd3, 2;
	add.s64 	%rd27, %rd26, %rd1;
	add.s64 	%rd51, %rd27, 32;
	mov.f32 	%f305, 0fFF800000;
$L__BB0_5:
	.pragma "nounroll";
	ld.global.f32 	%f33, [%rd51+-32];
	max.f32 	%f34, %f305, %f33;
	ld.global.f32 	%f35, [%rd51+-28];
	max.f32 	%f36, %f34, %f35;
	ld.global.f32 	%f37, [%rd51+-24];
	max.f32 	%f38, %f36, %f37;
	ld.global.f32 	%f39, [%rd51+-20];
	max.f32 	%f40, %f38, %f39;
	ld.global.f32 	%f41, [%rd51+-16];
	max.f32 	%f42, %f40, %f41;
	ld.global.f32 	%f43, [%rd51+-12];
	max.f32 	%f44, %f42, %f43;
	ld.global.f32 	%f45, [%rd51+-8];
	max.f32 	%f46, %f44, %f45;
	ld.global.f32 	%f47, [%rd51+-4];
	max.f32 	%f48, %f46, %f47;
	ld.global.f32 	%f49, [%rd51];
	max.f32 	%f50, %f48, %f49;
	ld.global.f32 	%f51, [%rd51+4];
	max.f32 	%f52, %f50, %f51;
	ld.global.f32 	%f53, [%rd51+8];
	max.f32 	%f54, %f52, %f53;
	ld.global.f32 	%f55, [%rd51+12];
	max.f32 	%f56, %f54, %f55;
	ld.global.f32 	%f57, [%rd51+16];
	max.f32 	%f58, %f56, %f57;
	ld.global.f32 	%f59, [%rd51+20];
	max.f32 	%f60, %f58, %f59;
	ld.global.f32 	%f61, [%rd51+24];
	max.f32 	%f62, %f60, %f61;
	ld.global.f32 	%f63, [%rd51+28];
	max.f32 	%f305, %f62, %f63;
	add.s32 	%r76, %r76, 16;
	add.s64 	%rd51, %rd51, 64;
	setp.eq.s32 	%p7, %r76, 0;
	@%p7 bra 	$L__BB0_6;
	bra.uni 	$L__BB0_5;
$L__BB0_6:
	shl.b64 	%rd28, %rd3, 2;
	add.s64 	%rd5, %rd1, %rd28;
	setp.eq.s32 	%p8, %r4, 0;
	@%p8 bra 	$L__BB0_15;
	and.b32  	%r8, %r30, 7;
	setp.lt.u32 	%p9, %r4, 8;
	@%p9 bra 	$L__BB0_9;
	mul.wide.u32 	%rd29, %r72, 4;
	add.s64 	%rd30, %rd5, %rd29;
	ld.global.f32 	%f65, [%rd30];
	max.f32 	%f66, %f305, %f65;
	ld.global.f32 	%f67, [%rd30+4];
	max.f32 	%f68, %f66, %f67;
	ld.global.f32 	%f69, [%rd30+8];
	max.f32 	%f70, %f68, %f69;
	ld.global.f32 	%f71, [%rd30+12];
	max.f32 	%f72, %f70, %f71;
	ld.global.f32 	%f73, [%rd30+16];
	max.f32 	%f74, %f72, %f73;
	ld.global.f32 	%f75, [%rd30+20];
	max.f32 	%f76, %f74, %f75;
	ld.global.f32 	%f77, [%rd30+24];
	max.f32 	%f78, %f76, %f77;
	ld.global.f32 	%f79, [%rd30+28];
	max.f32 	%f305, %f78, %f79;
	add.s32 	%r72, %r72, 8;
$L__BB0_9:
	setp.eq.s32 	%p10, %r8, 0;
	@%p10 bra 	$L__BB0_15;
	and.b32  	%r11, %r30, 3;
	setp.lt.u32 	%p11, %r8, 4;
	@%p11 bra 	$L__BB0_12;
	mul.wide.u32 	%rd31, %r72, 4;
	add.s64 	%rd32, %rd5, %rd31;
	ld.global.f32 	%f81, [%rd32];
	max.f32 	%f82, %f305, %f81;
	ld.global.f32 	%f83, [%rd32+4];
	max.f32 	%f84, %f82, %f83;
	ld.global.f32 	%f85, [%rd32+8];
	max.f32 	%f86, %f84, %f85;
	ld.global.f32 	%f87, [%rd32+12];
	max.f32 	%f305, %f86, %f87;
	add.s32 	%r72, %r72, 4;
$L__BB0_12:
	setp.eq.s32 	%p12, %r11, 0;
	@%p12 bra 	$L__BB0_15;
	mul.wide.u32 	%rd33, %r72, 4;
	add.s64 	%rd35, %rd33, %rd28;
	add.s64 	%rd50, %rd1, %rd35;
	neg.s32 	%r75, %r11;
$L__BB0_14:
	.pragma "nounroll";
	ld.global.f32 	%f88, [%rd50];
	max.f32 	%f305, %f305, %f88;
	add.s64 	%rd50, %rd50, 4;
	add.s32 	%r75, %r75, 1;
	setp.ne.s32 	%p13, %r75, 0;
	@%p13 bra 	$L__BB0_14;
$L__BB0_15:
	and.b32  	%r17, %r30, 7;
	setp.lt.u32 	%p14, %r30, 8;
	mov.f32 	%f314, 0f00000000;
	mov.b32 	%r78, 0;
	@%p14 bra 	$L__BB0_18;
	and.b32  	%r78, %r30, 2147483640;
	neg.s32 	%r77, %r78;
	add.s64 	%rd37, %rd28, %rd1;
	add.s64 	%rd52, %rd37, 16;
	mov.f32 	%f314, 0f00000000;
$L__BB0_17:
	.pragma "nounroll";
	ld.global.f32 	%f92, [%rd52+-16];
	sub.f32 	%f93, %f92, %f305;
	fma.rn.f32 	%f94, %f93, 0f3BBB989D, 0f3F000000;
	cvt.sat.f32.f32 	%f95, %f94;
	mov.f32 	%f96, 0f4B400001;
	mov.f32 	%f97, 0f437C0000;
	fma.rm.f32 	%f98, %f95, %f97, %f96;
	add.f32 	%f99, %f98, 0fCB40007F;
	neg.f32 	%f100, %f99;
	fma.rn.f32 	%f101, %f93, 0f3FB8AA3B, %f100;
	fma.rn.f32 	%f102, %f93, 0f32A57060, %f101;
	mov.b32 	%r39, %f98;
	shl.b32 	%r40, %r39, 23;
	mov.b32 	%f103, %r40;
	ex2.approx.ftz.f32 	%f104, %f102;
	fma.rn.f32 	%f105, %f104, %f103, %f314;
	ld.global.f32 	%f106, [%rd52+-12];
	sub.f32 	%f107, %f106, %f305;
	fma.rn.f32 	%f108, %f107, 0f3BBB989D, 0f3F000000;
	cvt.sat.f32.f32 	%f109, %f108;
	fma.rm.f32 	%f110, %f109, %f97, %f96;
	add.f32 	%f111, %f110, 0fCB40007F;
	neg.f32 	%f112, %f111;
	fma.rn.f32 	%f113, %f107, 0f3FB8AA3B, %f112;
	fma.rn.f32 	%f114, %f107, 0f32A57060, %f113;
	mov.b32 	%r41, %f110;
	shl.b32 	%r42, %r41, 23;
	mov.b32 	%f115, %r42;
	ex2.approx.ftz.f32 	%f116, %f114;
	fma.rn.f32 	%f117, %f116, %f115, %f105;
	ld.global.f32 	%f118, [%rd52+-8];
	sub.f32 	%f119, %f118, %f305;
	fma.rn.f32 	%f120, %f119, 0f3BBB989D, 0f3F000000;
	cvt.sat.f32.f32 	%f121, %f120;
	fma.rm.f32 	%f122, %f121, %f97, %f96;
	add.f32 	%f123, %f122, 0fCB40007F;
	neg.f32 	%f124, %f123;
	fma.rn.f32 	%f125, %f119, 0f3FB8AA3B, %f124;
	fma.rn.f32 	%f126, %f119, 0f32A57060, %f125;
	mov.b32 	%r43, %f122;
	shl.b32 	%r44, %r43, 23;
	mov.b32 	%f127, %r44;
	ex2.approx.ftz.f32 	%f128, %f126;
	fma.rn.f32 	%f129, %f128, %f127, %f117;
	ld.global.f32 	%f130, [%rd52+-4];
	sub.f32 	%f131, %f130, %f305;
	fma.rn.f32 	%f132, %f131, 0f3BBB989D, 0f3F000000;
	cvt.sat.f32.f32 	%f133, %f132;
	fma.rm.f32 	%f134, %f133, %f97, %f96;
	add.f32 	%f135, %f134, 0fCB40007F;
	neg.f32 	%f136, %f135;
	fma.rn.f32 	%f137, %f131, 0f3FB8AA3B, %f136;
	fma.rn.f32 	%f138, %f131, 0f32A57060, %f137;
	mov.b32 	%r45, %f134;
	shl.b32 	%r46, %r45, 23;
	mov.b32 	%f139, %r46;
	ex2.approx.ftz.f32 	%f140, %f138;
	fma.rn.f32 	%f141, %f140, %f139, %f129;
	ld.global.f32 	%f142, [%rd52];
	sub.f32 	%f143, %f142, %f305;
	fma.rn.f32 	%f144, %f143, 0f3BBB989D, 0f3F000000;
	cvt.sat.f32.f32 	%f145, %f144;
	fma.rm.f32 	%f146, %f145, %f97, %f96;
	add.f32 	%f147, %f146, 0fCB40007F;
	neg.f32 	%f148, %f147;
	fma.rn.f32 	%f149, %f143, 0f3FB8AA3B, %f148;
	fma.rn.f32 	%f150, %f143, 0f32A57060, %f149;
	mov.b32 	%r47, %f146;
	shl.b32 	%r48, %r47, 23;
	mov.b32 	%f151, %r48;
	ex2.approx.ftz.f32 	%f152, %f150;
	fma.rn.f32 	%f153, %f152, %f151, %f141;
	ld.global.f32 	%f154, [%rd52+4];
	sub.f32 	%f155, %f154, %f305;
	fma.rn.f32 	%f156, %f155, 0f3BBB989D, 0f3F000000;
	cvt.sat.f32.f32 	%f157, %f156;
	fma.rm.f32 	%f158, %f157, %f97, %f96;
	add.f32 	%f159, %f158, 0fCB40007F;
	neg.f32 	%f160, %f159;
	fma.rn.f32 	%f161, %f155, 0f3FB8AA3B, %f160;
	fma.rn.f32 	%f162, %f155, 0f32A57060, %f161;
	mov.b32 	%r49, %f158;
	shl.b32 	%r50, %r49, 23;
	mov.b32 	%f163, %r50;
	ex2.approx.ftz.f32 	%f164, %f162;
	fma.rn.f32 	%f165, %f164, %f163, %f153;
	ld.global.f32 	%f166, [%rd52+8];
	sub.f32 	%f167, %f166, %f305;
	fma.rn.f32 	%f168, %f167, 0f3BBB989D, 0f3F000000;
	cvt.sat.f32.f32 	%f169, %f168;
	fma.rm.f32 	%f170, %f169, %f97, %f96;
	add.f32 	%f171, %f170, 0fCB40007F;
	neg.f32 	%f172, %f171;
	fma.rn.f32 	%f173, %f167, 0f3FB8AA3B, %f172;
	fma.rn.f32 	%f174, %f167, 0f32A57060, %f173;
	mov.b32 	%r51, %f170;
	shl.b32 	%r52, %r51, 23;
	mov.b32 	%f175, %r52;
	ex2.approx.ftz.f32 	%f176, %f174;
	fma.rn.f32 	%f177, %f176, %f175, %f165;
	ld.global.f32 	%f178, [%rd52+12];
	sub.f32 	%f179, %f178, %f305;
	fma.rn.f32 	%f180, %f179, 0f3BBB989D, 0f3F000000;
	cvt.sat.f32.f32 	%f181, %f180;
	fma.rm.f32 	%f182, %f181, %f97, %f96;
	add.f32 	%f183, %f182, 0fCB40007F;
	neg.f32 	%f184, %f183;
	fma.rn.f32 	%f185, %f179, 0f3FB8AA3B, %f184;
	fma.rn.f32 	%f186, %f179, 0f32A57060, %f185;
	mov.b32 	%r53, %f182;
	shl.b32 	%r54, %r53, 23;
	mov.b32 	%f187, %r54;
	ex2.approx.ftz.f32 	%f188, %f186;
	fma.rn.f32 	%f314, %f188, %f187, %f177;
	add.s32 	%r77, %r77, 8;
	add.s64 	%rd52, %rd52, 32;
	setp.ne.s32 	%p15, %r77, 0;
	@%p15 bra 	$L__BB0_17;
$L__BB0_18:
	setp.eq.s32 	%p16, %r17, 0;
	@%p16 bra 	$L__BB0_26;
	and.b32  	%r25, %r30, 3;
	setp.lt.u32 	%p17, %r17, 4;
	@%p17 bra 	$L__BB0_21;
	mul.wide.u32 	%rd38, %r78, 4;
	add.s64 	%rd39, %rd5, %rd38;
	ld.global.f32 	%f190, [%rd39];
	sub.f32 	%f191, %f190, %f305;
	fma.rn.f32 	%f192, %f191, 0f3BBB989D, 0f3F000000;
	cvt.sat.f32.f32 	%f193, %f192;
	mov.f32 	%f194, 0f4B400001;
	mov.f32 	%f195, 0f437C0000;
	fma.rm.f32 	%f196, %f193, %f195, %f194;
	add.f32 	%f197, %f196, 0fCB40007F;
	neg.f32 	%f198, %f197;
	fma.rn.f32 	%f199, %f191, 0f3FB8AA3B, %f198;
	fma.rn.f32 	%f200, %f191, 0f32A57060, %f199;
	mov.b32 	%r55, %f196;
	shl.b32 	%r56, %r55, 23;
	mov.b32 	%f201, %r56;
	ex2.approx.ftz.f32 	%f202, %f200;
	fma.rn.f32 	%f203, %f202, %f201, %f314;
	ld.global.f32 	%f204, [%rd39+4];
	sub.f32 	%f205, %f204, %f305;
	fma.rn.f32 	%f206, %f205, 0f3BBB989D, 0f3F000000;
	cvt.sat.f32.f32 	%f207, %f206;
	fma.rm.f32 	%f208, %f207, %f195, %f194;
	add.f32 	%f209, %f208, 0fCB40007F;
	neg.f32 	%f210, %f209;
	fma.rn.f32 	%f211, %f205, 0f3FB8AA3B, %f210;
	fma.rn.f32 	%f212, %f205, 0f32A57060, %f211;
	mov.b32 	%r57, %f208;
	shl.b32 	%r58, %r57, 23;
	mov.b32 	%f213, %r58;
	ex2.approx.ftz.f32 	%f214, %f212;
	fma.rn.f32 	%f215, %f214, %f213, %f203;
	ld.global.f32 	%f216, [%rd39+8];
	sub.f32 	%f217, %f216, %f305;
	fma.rn.f32 	%f218, %f217, 0f3BBB989D, 0f3F000000;
	cvt.sat.f32.f32 	%f219, %f218;
	fma.rm.f32 	%f220, %f219, %f195, %f194;
	add.f32 	%f221, %f220, 0fCB40007F;
	neg.f32 	%f222, %f221;
	fma.rn.f32 	%f223, %f217, 0f3FB8AA3B, %f222;
	fma.rn.f32 	%f224, %f217, 0f32A57060, %f223;
	mov.b32 	%r59, %f220;
	shl.b32 	%r60, %r59, 23;
	mov.b32 	%f225, %r60;
	ex2.approx.ftz.f32 	%f226, %f224;
	fma.rn.f32 	%f227, %f226, %f225, %f215;
	ld.global.f32 	%f228, [%rd39+12];
	sub.f32 	%f229, %f228, %f305;
	fma.rn.f32 	%f230, %f229, 0f3BBB989D, 0f3F000000;
	cvt.sat.f32.f32 	%f231, %f230;
	fma.rm.f32 	%f232, %f231, %f195, %f194;
	add.f32 	%f233, %f232, 0fCB40007F;
	neg.f32 	%f234, %f233;
	fma.rn.f32 	%f235, %f229, 0f3FB8AA3B, %f234;
	fma.rn.f32 	%f236, %f229, 0f32A57060, %f235;
	mov.b32 	%r61, %f232;
	shl.b32 	%r62, %r61, 23;
	mov.b32 	%f237, %r62;
	ex2.approx.ftz.f32 	%f238, %f236;
	fma.rn.f32 	%f314, %f238, %f237, %f227;
	add.s32 	%r78, %r78, 4;
$L__BB0_21:
	setp.eq.s32 	%p18, %r25, 0;
	@%p18 bra 	$L__BB0_26;
	setp.eq.s32 	%p19, %r25, 1;
	@%p19 bra 	$L__BB0_24;
	mul.wide.u32 	%rd40, %r78, 4;
	add.s64 	%rd41, %rd5, %rd40;
	ld.global.f32 	%f240, [%rd41];
	sub.f32 	%f241, %f240, %f305;
	fma.rn.f32 	%f242, %f241, 0f3BBB989D, 0f3F000000;
	cvt.sat.f32.f32 	%f243, %f242;
	mov.f32 	%f244, 0f4B400001;
	mov.f32 	%f245, 0f437C0000;
	fma.rm.f32 	%f246, %f243, %f245, %f244;
	add.f32 	%f247, %f246, 0fCB40007F;
	neg.f32 	%f248, %f247;
	fma.rn.f32 	%f249, %f241, 0f3FB8AA3B, %f248;
	fma.rn.f32 	%f250, %f241, 0f32A57060, %f249;
	mov.b32 	%r63, %f246;
	shl.b32 	%r64, %r63, 23;
	mov.b32 	%f251, %r64;
	ex2.approx.ftz.f32 	%f252, %f250;
	fma.rn.f32 	%f253, %f252, %f251, %f314;
	ld.global.f32 	%f254, [%rd41+4];
	sub.f32 	%f255, %f254, %f305;
	fma.rn.f32 	%f256, %f255, 0f3BBB989D, 0f3F000000;
	cvt.sat.f32.f32 	%f257, %f256;
	fma.rm.f32 	%f258, %f257, %f245, %f244;
	add.f32 	%f259, %f258, 0fCB40007F;
	neg.f32 	%f260, %f259;
	fma.rn.f32 	%f261, %f255, 0f3FB8AA3B, %f260;
	fma.rn.f32 	%f262, %f255, 0f32A57060, %f261;
	mov.b32 	%r65, %f258;
	shl.b32 	%r66, %r65, 23;
	mov.b32 	%f263, %r66;
	ex2.approx.ftz.f32 	%f264, %f262;
	fma.rn.f32 	%f314, %f264, %f263, %f253;
	add.s32 	%r78, %r78, 2;
$L__BB0_24:
	and.b32  	%r67, %r30, 1;
	setp.eq.b32 	%p20, %r67, 1;
	not.pred 	%p21, %p20;
	@%p21 bra 	$L__BB0_26;
	mul.wide.u32 	%rd42, %r78, 4;
	add.s64 	%rd43, %rd5, %rd42;
	ld.global.f32 	%f265, [%rd43];
	sub.f32 	%f266, %f265, %f305;
	fma.rn.f32 	%f267, %f266, 0f3BBB989D, 0f3F000000;
	cvt.sat.f32.f32 	%f268, %f267;
	mov.f32 	%f269, 0f4B400001;
	mov.f32 	%f270, 0f437C0000;
	fma.rm.f32 	%f271, %f268, %f270, %f269;
	add.f32 	%f272, %f271, 0fCB40007F;
	neg.f32 	%f273, %f272;
	fma.rn.f32 	%f274, %f266, 0f3FB8AA3B, %f273;
	fma.rn.f32 	%f275, %f266, 0f32A57060, %f274;
	mov.b32 	%r68, %f271;
	shl.b32 	%r69, %r68, 23;
	mov.b32 	%f276, %r69;
	ex2.approx.ftz.f32 	%f277, %f275;
	fma.rn.f32 	%f314, %f277, %f276, %f314;
$L__BB0_26:
	cvt.u64.u32 	%rd44, %r2;
	mul.wide.u32 	%rd45, %r2, 4;
	add.s64 	%rd46, %rd5, %rd45;
	ld.global.f32 	%f278, [%rd46];
	sub.f32 	%f279, %f278, %f305;
	fma.rn.f32 	%f280, %f279, 0f3BBB989D, 0f3F000000;
	cvt.sat.f32.f32 	%f281, %f280;
	mov.f32 	%f282, 0f4B400001;
	mov.f32 	%f283, 0f437C0000;
	fma.rm.f32 	%f284, %f281, %f283, %f282;
	add.f32 	%f285, %f284, 0fCB40007F;
	neg.f32 	%f286, %f285;
	fma.rn.f32 	%f287, %f279, 0f3FB8AA3B, %f286;
	fma.rn.f32 	%f288, %f279, 0f32A57060, %f287;
	mov.b32 	%r70, %f284;
	shl.b32 	%r71, %r70, 23;
	mov.b32 	%f289, %r71;
	ex2.approx.ftz.f32 	%f290, %f288;
	mul.f32 	%f291, %f290, %f289;
	div.rn.f32 	%f292, %f291, %f314;
	setp.eq.s32 	%p22, %r2, %r3;
	selp.f32 	%f293, 0f3F800000, 0f00000000, %p22;
	mul.f32 	%f294, %f28, %f297;
	sub.f32 	%f295, %f292, %f293;
	mul.f32 	%f296, %f294, %f295;
	add.s64 	%rd47, %rd3, %rd44;
	shl.b64 	%rd48, %rd47, 2;
	add.s64 	%rd49, %rd2, %rd48;
	st.global.f32 	[%rd49], %f296;
	bra.uni 	$L__BB0_28;
$L__BB0_27:
	mad.lo.s32 	%r34, %r30, %r1, %r2;
	mul.wide.u32 	%rd21, %r34, 4;
	add.s64 	%rd22, %rd2, %rd21;
	mov.b32 	%r35, 0;
	st.global.u32 	[%rd22], %r35;
$L__BB0_28:
	ret;

}


// ===== COMPILED SASS (sm_100) =====

	.target	sm_100

	.elftype	@"ET_EXEC"


//--------------------- .note.nv.tkinfo           --------------------------
	.section	.note.nv.tkinfo,"",@"SHT_NOTE"
	.sectionflags	@"SHF_NOTE_NV_TKINFO"
	.tkinfo
        /*0018*/ 	.word	0x00000002
        /*0030*/ 	.string	""
        /*0030*/ 	.string	"ptxas"
        /*0030*/ 	.string	"Cuda compilation tools, release 13.0, V13.0.88"
        /*0030*/ 	.string	"Build cuda_13.0.r13.0/compiler.36424714_0"
        /*0030*/ 	.string	"-arch sm_100 -m 64 "



//--------------------- .note.nv.cuinfo           --------------------------
	.section	.note.nv.cuinfo,"",@"SHT_NOTE"
	.sectionflags	@"SHF_NOTE_NV_CUINFO"
        /*0018*/ 	.short	0x0002
        /*001a*/ 	.short	0x0064
        /*001c*/ 	.short	0x0082
	.zero		2


//--------------------- .nv.info                  --------------------------
	.section	.nv.info,"",@"SHT_CUDA_INFO"
	.align	4


	//----- nvinfo : EIATTR_REGCOUNT
	.align		4
        /*0000*/ 	.byte	0x04, 0x2f
        /*0002*/ 	.short	(.L_1 - .L_0)
	.align		4
.L_0:
        /*0004*/ 	.word	index@(_Z36lm_cross_entropy_gradient_kernel_oldPKfPKiS0_Pfiiif)
        /*0008*/ 	.word	0x00000020


	//----- nvinfo : EIATTR_FRAME_SIZE
	.align		4
.L_1:
        /*000c*/ 	.byte	0x04, 0x11
        /*000e*/ 	.short	(.L_3 - .L_2)
	.align		4
.L_2:
        /*0010*/ 	.word	index@($__internal_0_$__cuda_sm3x_div_rn_noftz_f32_slowpath)
        /*0014*/ 	.word	0x00000000


	//----- nvinfo : EIATTR_FRAME_SIZE
	.align		4
.L_3:
        /*0018*/ 	.byte	0x04, 0x11
        /*001a*/ 	.short	(.L_5 - .L_4)
	.align		4
.L_4:
        /*001c*/ 	.word	index@(_Z36lm_cross_entropy_gradient_kernel_oldPKfPKiS0_Pfiiif)
        /*0020*/ 	.word	0x00000000


	//----- nvinfo : EIATTR_MIN_STACK_SIZE
	.align		4
.L_5:
        /*0024*/ 	.byte	0x04, 0x12
        /*0026*/ 	.short	(.L_7 - .L_6)
	.align		4
.L_6:
        /*0028*/ 	.word	index@(_Z36lm_cross_entropy_gradient_kernel_oldPKfPKiS0_Pfiiif)
        /*002c*/ 	.word	0x00000000
.L_7:


//--------------------- .nv.compat                --------------------------
	.section	.nv.compat,"",@"SHT_CUDA_COMPAT_INFO"
	.align	4
        /*0000*/ 	.byte	0x02, 0x09, 0x00, 0x00, 0x02, 0x02, 0x01, 0x00, 0x02, 0x05, 0x05, 0x00, 0x03, 0x07, 0x01, 0x01
        /*0010*/ 	.byte	0x02, 0x03, 0x00, 0x00, 0x02, 0x06, 0x01, 0x00, 0x04, 0x0b, 0x08, 0x00, 0x01, 0x00, 0x00, 0x00
        /*0020*/ 	.byte	0x00, 0x00, 0x00, 0x00


//--------------------- .nv.info._Z36lm_cross_entropy_gradient_kernel_oldPKfPKiS0_Pfiiif --------------------------
	.section	.nv.info._Z36lm_cross_entropy_gradient_kernel_oldPKfPKiS0_Pfiiif,"",@"SHT_CUDA_INFO"
	.sectionflags	@""
	.align	4


	//----- nvinfo : EIATTR_CUDA_API_VERSION
	.align		4
        /*0000*/ 	.byte	0x04, 0x37
        /*0002*/ 	.short	(.L_9 - .L_8)
.L_8:
        /*0004*/ 	.word	0x00000082


	//----- nvinfo : EIATTR_KPARAM_INFO
	.align		4
.L_9:
        /*0008*/ 	.byte	0x04, 0x17
        /*000a*/ 	.short	(.L_11 - .L_10)
.L_10:
        /*000c*/ 	.word	0x00000000
        /*0010*/ 	.short	0x0007
        /*0012*/ 	.short	0x002c
        /*0014*/ 	.byte	0x00, 0xf0, 0x11, 0x00


	//----- nvinfo : EIATTR_KPARAM_INFO
	.align		4
.L_11:
        /*0018*/ 	.byte	0x04, 0x17
        /*001a*/ 	.short	(.L_13 - .L_12)
.L_12:
        /*001c*/ 	.word	0x00000000
        /*0020*/ 	.short	0x0006
        /*0022*/ 	.short	0x0028
        /*0024*/ 	.byte	0x00, 0xf0, 0x11, 0x00


	//----- nvinfo : EIATTR_KPARAM_INFO
	.align		4
.L_13:
        /*0028*/ 	.byte	0x04, 0x17
        /*002a*/ 	.short	(.L_15 - .L_14)
.L_14:
        /*002c*/ 	.word	0x00000000
        /*0030*/ 	.short	0x0005
        /*0032*/ 	.short	0x0024
        /*0034*/ 	.byte	0x00, 0xf0, 0x11, 0x00


	//----- nvinfo : EIATTR_KPARAM_INFO
	.align		4
.L_15:
        /*0038*/ 	.byte	0x04, 0x17
        /*003a*/ 	.short	(.L_17 - .L_16)
.L_16:
        /*003c*/ 	.word	0x00000000
        /*0040*/ 	.short	0x0004
        /*0042*/ 	.short	0x0020
        /*0044*/ 	.byte	0x00, 0xf0, 0x11, 0x00


	//----- nvinfo : EIATTR_KPARAM_INFO
	.align		4
.L_17:
        /*0048*/ 	.byte	0x04, 0x17
        /*004a*/ 	.short	(.L_19 - .L_18)
.L_18:
        /*004c*/ 	.word	0x00000000
        /*0050*/ 	.short	0x0003
        /*0052*/ 	.short	0x0018
        /*0054*/ 	.byte	0x00, 0xf5, 0x21, 0x00


	//----- nvinfo : EIATTR_KPARAM_INFO
	.align		4
.L_19:
        /*0058*/ 	.byte	0x04, 0x17
        /*005a*/ 	.short	(.L_21 - .L_20)
.L_20:
        /*005c*/ 	.word	0x00000000
        /*0060*/ 	.short	0x0002
        /*0062*/ 	.short	0x0010
        /*0064*/ 	.byte	0x00, 0xf5, 0x21, 0x00


	//----- nvinfo : EIATTR_KPARAM_INFO
	.align		4
.L_21:
        /*0068*/ 	.byte	0x04, 0x17
        /*006a*/ 	.short	(.L_23 - .L_22)
.L_22:
        /*006c*/ 	.word	0x00000000
        /*0070*/ 	.short	0x0001
        /*0072*/ 	.short	0x0008
        /*0074*/ 	.byte	0x00, 0xf5, 0x21, 0x00


	//----- nvinfo : EIATTR_KPARAM_INFO
	.align		4
.L_23:
        /*0078*/ 	.byte	0x04, 0x17
        /*007a*/ 	.short	(.L_25 - .L_24)
.L_24:
        /*007c*/ 	.word	0x00000000
        /*0080*/ 	.short	0x0000
        /*0082*/ 	.short	0x0000
        /*0084*/ 	.byte	0x00, 0xf5, 0x21, 0x00


	//----- nvinfo : EIATTR_SPARSE_MMA_MASK
	.align		4
.L_25:
        /*0088*/ 	.byte	0x03, 0x50
        /*008a*/ 	.short	0x0000


	//----- nvinfo : EIATTR_MAXREG_COUNT
	.align		4
        /*008c*/ 	.byte	0x03, 0x1b
        /*008e*/ 	.short	0x00ff


	//----- nvinfo : EIATTR_MERCURY_ISA_VERSION
	.align		4
        /*0090*/ 	.byte	0x03, 0x5f
        /*0092*/ 	.short	0x0101


	//----- nvinfo : EIATTR_VRC_CTA_INIT_COUNT
	.align		4
        /*0094*/ 	.byte	0x02, 0x4a
	.zero		1
	.zero		1


	//----- nvinfo : EIATTR_EXIT_INSTR_OFFSETS
	.align		4
        /*0098*/ 	.byte	0x04, 0x1c
        /*009a*/ 	.short	(.L_27 - .L_26)


	//   ....[0]....
.L_26:
        /*009c*/ 	.word	0x00000080


	//   ....[1]....
        /*00a0*/ 	.word	0x000015f0


	//   ....[2]....
        /*00a4*/ 	.word	0x00001640


	//----- nvinfo : EIATTR_CRS_STACK_SIZE
	.align		4
.L_27:
        /*00a8*/ 	.byte	0x04, 0x1e
        /*00aa*/ 	.short	(.L_29 - .L_28)
.L_28:
        /*00ac*/ 	.word	0x00000000


	//----- nvinfo : EIATTR_CBANK_PARAM_SIZE
	.align		4
.L_29:
        /*00b0*/ 	.byte	0x03, 0x19
        /*00b2*/ 	.short	0x0030


	//----- nvinfo : EIATTR_PARAM_CBANK
	.align		4
        /*00b4*/ 	.byte	0x04, 0x0a
        /*00b6*/ 	.short	(.L_31 - .L_30)
	.align		4
.L_30:
        /*00b8*/ 	.word	index@(.nv.constant0._Z36lm_cross_entropy_gradient_kernel_oldPKfPKiS0_Pfiiif)
        /*00bc*/ 	.short	0x0380
        /*00be*/ 	.short	0x0030


	//----- nvinfo : EIATTR_SW_WAR
	.align		4
.L_31:
        /*00c0*/ 	.byte	0x04, 0x36
        /*00c2*/ 	.short	(.L_33 - .L_32)
.L_32:
        /*00c4*/ 	.word	0x00000008
.L_33:


//--------------------- .nv.callgraph             --------------------------
	.section	.nv.callgraph,"",@"SHT_CUDA_CALLGRAPH"
	.align	4
	.sectionentsize	8
	.align		4
        /*0000*/ 	.word	0x00000000
	.align		4
        /*0004*/ 	.word	0xffffffff
	.align		4
        /*0008*/ 	.word	0x00000000
	.align		4
        /*000c*/ 	.word	0xfffffffe
	.align		4
        /*0010*/ 	.word	0x00000000
	.align		4
        /*0014*/ 	.word	0xfffffffd
	.align		4
        /*0018*/ 	.word	0x00000000
	.align		4
        /*001c*/ 	.word	0xfffffffc


//--------------------- .text._Z36lm_cross_entropy_gradient_kernel_oldPKfPKiS0_Pfiiif --------------------------
	.section	.text._Z36lm_cross_entropy_gradient_kernel_oldPKfPKiS0_Pfiiif,"ax",@progbits
	.align	128
        .global         _Z36lm_cross_entropy_gradient_kernel_oldPKfPKiS0_Pfiiif
        .type           _Z36lm_cross_entropy_gradient_kernel_oldPKfPKiS0_Pfiiif,@function
        .size           _Z36lm_cross_entropy_gradient_kernel_oldPKfPKiS0_Pfiiif,(.L_x_27 - _Z36lm_cross_entropy_gradient_kernel_oldPKfPKiS0_Pfiiif)
        .other          _Z36lm_cross_entropy_gradient_kernel_oldPKfPKiS0_Pfiiif,@"STO_CUDA_ENTRY STV_DEFAULT"
_Z36lm_cross_entropy_gradient_kernel_oldPKfPKiS0_Pfiiif:
.text._Z36lm_cross_entropy_gradient_kernel_oldPKfPKiS0_Pfiiif:
[----:B------:R-:W-:Y:S01]  /*0000*/  LDC R1, c[0x0][0x37c] ;  /* 0x0000df00ff017b82 */ /* 0x000fe20000000800 */
[----:B------:R-:W0:Y:S01]  /*0010*/  S2R R7, SR_TID.X ;  /* 0x0000000000077919 */ /* 0x000e220000002100 */
[----:B------:R-:W1:Y:S01]  /*0020*/  LDCU.64 UR4, c[0x0][0x3a0] ;  /* 0x00007400ff0477ac */ /* 0x000e620008000a00 */
[----:B------:R-:W2:Y:S01]  /*0030*/  S2R R11, SR_CTAID.X ;  /* 0x00000000000b7919 */ /* 0x000ea20000002500 */
[----:B------:R-:W0:Y:S01]  /*0040*/  LDCU UR6, c[0x0][0x3a8] ;  /* 0x00007500ff0677ac */ /* 0x000e220008000800 */
[----:B-1----:R-:W-:Y:S01]  /*0050*/  UIMAD UR4, UR5, UR4, URZ ;  /* 0x00000004050472a4 */ /* 0x002fe2000f8e02ff */
[----:B0-----:R-:W-:-:S05]  /*0060*/  ISETP.GE.AND P0, PT, R7, UR6, PT ;  /* 0x0000000607007c0c */ /* 0x001fca000bf06270 */
[----:B--2---:R-:W-:-:S13]  /*0070*/  ISETP.GE.OR P0, PT, R11, UR4, P0 ;  /* 0x000000040b007c0c */ /* 0x004fda0008706670 */
[----:B------:R-:W-:Y:S05]  /*0080*/  @P0 EXIT ;  /* 0x000000000000094d */ /* 0x000fea0003800000 */
[----:B------:R-:W0:Y:S01]  /*0090*/  LDCU.64 UR4, c[0x0][0x390] ;  /* 0x00007200ff0477ac */ /* 0x000e220008000a00 */
[----:B------:R-:W-:Y:S01]  /*00a0*/  HFMA2 R6, -RZ, RZ, 1.875, 0 ;  /* 0x3f800000ff067431 */ /* 0x000fe200000001ff */
[----:B------:R-:W1:Y:S01]  /*00b0*/  LDCU.64 UR8, c[0x0][0x358] ;  /* 0x00006b00ff0877ac */ /* 0x000e620008000a00 */
[----:B0-----:R-:W-:-:S04]  /*00c0*/  UISETP.NE.U32.AND UP0, UPT, UR4, URZ, UPT ;  /* 0x000000ff0400728c */ /* 0x001fc8000bf05070 */
[----:B------:R-:W-:-:S09]  /*00d0*/  UISETP.NE.AND.EX UP0, UPT, UR5, URZ, UPT, UP0 ;  /* 0x000000ff0500728c */ /* 0x000fd2000bf05300 */
[----:B-1----:R-:W-:Y:S05]  /*00e0*/  BRA.U !UP0, `(.L_x_0) ;  /* 0x0000000108147547 */ /* 0x002fea000b800000 */
[----:B------:R-:W0:Y:S02]  /*00f0*/  LDC.64 R2, c[0x0][0x390] ;  /* 0x0000e400ff027b82 */ /* 0x000e240000000a00 */
[----:B0-----:R-:W-:-:S05]  /*0100*/  IMAD.WIDE.U32 R2, R11, 0x4, R2 ;  /* 0x000000040b027825 */ /* 0x001fca00078e0002 */
[----:B------:R-:W2:Y:S02]  /*0110*/  LDG.E R6, desc[UR8][R2.64] ;  /* 0x0000000802067981 */ /* 0x000ea4000c1e1900 */
[----:B--2---:R-:W-:-:S13]  /*0120*/  FSETP.GT.AND P0, PT, R6, RZ, PT ;  /* 0x000000ff0600720b */ /* 0x004fda0003f04000 */
[----:B------:R-:W-:Y:S05]  /*0130*/  @!P0 BRA `(.L_x_1) ;  /* 0x0000001400308947 */ /* 0x000fea0003800000 */
.L_x_0:
[----:B------:R-:W0:Y:S08]  /*0140*/  LDC.64 R8, c[0x0][0x388] ;  /* 0x0000e200ff087b82 */ /* 0x000e300000000a00 */
[----:B------:R-:W1:Y:S01]  /*0150*/  LDC.64 R4, c[0x0][0x380] ;  /* 0x0000e000ff047b82 */ /* 0x000e620000000a00 */
[----:B------:R-:W-:Y:S01]  /*0160*/  IMAD R10, R11, UR6, RZ ;  /* 0x000000060b0a7c24 */ /* 0x000fe2000f8e02ff */
[----:B------:R-:W-:-:S04]  /*0170*/  UISETP.GE.U32.AND UP1, UPT, UR6, 0x10, UPT ;  /* 0x000000100600788c */ /* 0x000fc8000bf26070 */
[----:B------:R-:W-:Y:S02]  /*0180*/  SHF.L.U32 R12, R10, 0x2, RZ ;  /* 0x000000020a0c7819 */ /* 0x000fe400000006ff */
[----:B------:R-:W-:Y:S01]  /*0190*/  SHF.R.U32.HI R13, RZ, 0x1e, R10 ;  /* 0x0000001eff0d7819 */ /* 0x000fe2000001160a */
[----:B------:R-:W-:Y:S01]  /*01a0*/  ULOP3.LUT UR5, UR6, 0xf, URZ, 0xc0, !UPT ;  /* 0x0000000f06057892 */ /* 0x000fe2000f8ec0ff */
[----:B0-----:R-:W-:Y:S01]  /*01b0*/  IMAD.WIDE.U32 R8, R11, 0x4, R8 ;  /* 0x000000040b087825 */ /* 0x001fe200078e0008 */
[----:B------:R-:W-:Y:S02]  /*01c0*/  MOV R0, 0xff800000 ;  /* 0xff80000000007802 */ /* 0x000fe40000000f00 */
[----:B-1----:R-:W-:-:S03]  /*01d0*/  IADD3 R2, P0, PT, R12, R4, RZ ;  /* 0x000000040c027210 */ /* 0x002fc60007f1e0ff */
[----:B------:R0:W5:Y:S01]  /*01e0*/  LDG.E R8, desc[UR8][R8.64] ;  /* 0x0000000808087981 */ /* 0x000162000c1e1900 */
[----:B------:R-:W-:Y:S01]  /*01f0*/  UISETP.NE.AND UP0, UPT, UR5, URZ, UPT ;  /* 0x000000ff0500728c */ /* 0x000fe2000bf05270 */
[----:B------:R-:W-:Y:S02]  /*0200*/  IADD3.X R3, PT, PT, R13, R5, RZ, P0, !PT ;  /* 0x000000050d037210 */ /* 0x000fe400007fe4ff */
[----:B0-----:R-:W-:Y:S01]  /*0210*/  MOV R9, RZ ;  /* 0x000000ff00097202 */ /* 0x001fe20000000f00 */
[----:B------:R-:W-:Y:S07]  /*0220*/  BRA.U !UP1, `(.L_x_2) ;  /* 0x0000000109a07547 */ /* 0x000fee000b800000 */
[----:B------:R-:W0:Y:S01]  /*0230*/  LDC.64 R16, c[0x0][0x380] ;  /* 0x0000e000ff107b82 */ /* 0x000e220000000a00 */
[----:B------:R-:W-:Y:S01]  /*0240*/  ULOP3.LUT UR4, UR6, 0x7ffffff0, URZ, 0xc0, !UPT ;  /* 0x7ffffff006047892 */ /* 0x000fe2000f8ec0ff */
[----:B------:R-:W-:-:S03]  /*0250*/  MOV R0, 0xff800000 ;  /* 0xff80000000007802 */ /* 0x000fc60000000f00 */
[----:B------:R-:W-:Y:S02]  /*0260*/  UIADD3 UR6, UPT, UPT, -UR4, URZ, URZ ;  /* 0x000000ff04067290 */ /* 0x000fe4000fffe1ff */
[----:B------:R-:W-:Y:S02]  /*0270*/  MOV R9, UR4 ;  /* 0x0000000400097c02 */ /* 0x000fe40008000f00 */
[----:B0-----:R-:W-:-:S04]  /*0280*/  LEA R16, P0, R10, R16, 0x2 ;  /* 0x000000100a107211 */ /* 0x001fc800078010ff */
[----:B------:R-:W-:Y:S02]  /*0290*/  IADD3 R16, P1, PT, R16, 0x20, RZ ;  /* 0x0000002010107810 */ /* 0x000fe40007f3e0ff */
[----:B------:R-:W-:-:S05]  /*02a0*/  LEA.HI.X R17, R10, R17, RZ, 0x2, P0 ;  /* 0x000000110a117211 */ /* 0x000fca00000f14ff */
[----:B------:R-:W-:-:S07]  /*02b0*/  IMAD.X R17, RZ, RZ, R17, P1 ;  /* 0x000000ffff117224 */ /* 0x000fce00008e0611 */
.L_x_3:
[----:B------:R-:W-:Y:S02]  /*02c0*/  MOV R14, R16 ;  /* 0x00000010000e7202 */ /* 0x000fe40000000f00 */
[----:B------:R-:W-:-:S05]  /*02d0*/  MOV R15, R17 ;  /* 0x00000011000f7202 */ /* 0x000fca0000000f00 */
[----:B------:R-:W2:Y:S04]  /*02e0*/  LDG.E R21, desc[UR8][R14.64+-0x20] ;  /* 0xffffe0080e157981 */ /* 0x000ea8000c1e1900 */
[----:B------:R-:W2:Y:S04]  /*02f0*/  LDG.E R22, desc[UR8][R14.64+-0x1c] ;  /* 0xffffe4080e167981 */ /* 0x000ea8000c1e1900 */
[----:B------:R-:W3:Y:S04]  /*0300*/  LDG.E R25, desc[UR8][R14.64+-0x18] ;  /* 0xffffe8080e197981 */ /* 0x000ee8000c1e1900 */
[----:B------:R-:W3:Y:S04]  /*0310*/  LDG.E R26, desc[UR8][R14.64+-0x14] ;  /* 0xffffec080e1a7981 */ /* 0x000ee8000c1e1900 */
[----:B------:R-:W4:Y:S04]  /*0320*/  LDG.E R11, desc[UR8][R14.64+-0x10] ;  /* 0xfffff0080e0b7981 */ /* 0x000f28000c1e1900 */
[----:B------:R-:W4:Y:S04]  /*0330*/  LDG.E R16, desc[UR8][R14.64+-0xc] ;  /* 0xfffff4080e107981 */ /* 0x000f28000c1e1900 */
[----:B------:R-:W4:Y:S04]  /*0340*/  LDG.E R17, desc[UR8][R14.64+-0x8] ;  /* 0xfffff8080e117981 */ /* 0x000f28000c1e1900 */
[----:B------:R-:W4:Y:S04]  /*0350*/  LDG.E R18, desc[UR8][R14.64+-0x4] ;  /* 0xfffffc080e127981 */ /* 0x000f28000c1e1900 */
[----:B------:R-:W4:Y:S04]  /*0360*/  LDG.E R19, desc[UR8][R14.64] ;  /* 0x000000080e137981 */ /* 0x000f28000c1e1900 */
[----:B------:R-:W4:Y:S04]  /*0370*/  LDG.E R20, desc[UR8][R14.64+0x4] ;  /* 0x000004080e147981 */ /* 0x000f28000c1e1900 */
[----:B------:R-:W4:Y:S01]  /*0380*/  LDG.E R23, desc[UR8][R14.64+0x8] ;  /* 0x000008080e177981 */ /* 0x000f22000c1e1900 */
[----:B--2---:R-:W-:-:S03]  /*0390*/  FMNMX3 R24, R0, R21, R22, !PT ;  /* 0x0000001500187276 */ /* 0x004fc60007800016 */
[----:B------:R-:W2:Y:S04]  /*03a0*/  LDG.E R22, desc[UR8][R14.64+0xc] ;  /* 0x00000c080e167981 */ /* 0x000ea8000c1e1900 */
[----:B------:R-:W2:Y:S04]  /*03b0*/  LDG.E R21, desc[UR8][R14.64+0x10] ;  /* 0x000010080e157981 */ /* 0x000ea8000c1e1900 */
[----:B------:R-:W2:Y:S01]  /*03c0*/  LDG.E R0, desc[UR8][R14.64+0x14] ;  /* 0x000014080e007981 */ /* 0x000ea2000c1e1900 */
[----:B---3--:R-:W-:-:S03]  /*03d0*/  FMNMX3 R26, R24, R25, R26, !PT ;  /* 0x00000019181a7276 */ /* 0x008fc6000780001a */
[----:B------:R-:W3:Y:S04]  /*03e0*/  LDG.E R25, desc[UR8][R14.64+0x18] ;  /* 0x000018080e197981 */ /* 0x000ee8000c1e1900 */
[----:B------:R-:W3:Y:S01]  /*03f0*/  LDG.E R24, desc[UR8][R14.64+0x1c] ;  /* 0x00001c080e187981 */ /* 0x000ee2000c1e1900 */
[----:B----4-:R-:W-:Y:S01]  /*0400*/  FMNMX3 R11, R26, R11, R16, !PT ;  /* 0x0000000b1a0b7276 */ /* 0x010fe20007800010 */
[----:B------:R-:W-:-:S03]  /*0410*/  UIADD3 UR6, UPT, UPT, UR6, 0x10, URZ ;  /* 0x0000001006067890 */ /* 0x000fc6000fffe0ff */
[----:B------:R-:W-:Y:S01]  /*0420*/  FMNMX3 R11, R11, R17, R18, !PT ;  /* 0x000000110b0b7276 */ /* 0x000fe20007800012 */
[----:B------:R-:W-:-:S03]  /*0430*/  UISETP.NE.AND UP1, UPT, UR6, URZ, UPT ;  /* 0x000000ff0600728c */ /* 0x000fc6000bf25270 */
[----:B------:R-:W-:Y:S02]  /*0440*/  FMNMX3 R11, R11, R19, R20, !PT ;  /* 0x000000130b0b7276 */ /* 0x000fe40007800014 */
[----:B------:R-:W-:-:S04]  /*0450*/  IADD3 R16, P0, PT, R14, 0x40, RZ ;  /* 0x000000400e107810 */ /* 0x000fc80007f1e0ff */
[----:B------:R-:W-:Y:S02]  /*0460*/  IADD3.X R17, PT, PT, RZ, R15, RZ, P0, !PT ;  /* 0x0000000fff117210 */ /* 0x000fe400007fe4ff */
[----:B--2---:R-:W-:-:S04]  /*0470*/  FMNMX3 R11, R11, R23, R22, !PT ;  /* 0x000000170b0b7276 */ /* 0x004fc80007800016 */
[----:B------:R-:W-:-:S04]  /*0480*/  FMNMX3 R0, R11, R21, R0, !PT ;  /* 0x000000150b007276 */ /* 0x000fc80007800000 */
[----:B---3--:R-:W-:Y:S01]  /*0490*/  FMNMX3 R0, R0, R25, R24, !PT ;  /* 0x0000001900007276 */ /* 0x008fe20007800018 */
[----:B------:R-:W-:Y:S06]  /*04a0*/  BRA.U UP1, `(.L_x_3) ;  /* 0xfffffffd01847547 */ /* 0x000fec000b83ffff */
.L_x_2:
[----:B------:R-:W-:Y:S05]  /*04b0*/  BRA.U !UP0, `(.L_x_4) ;  /* 0x0000000108b47547 */ /* 0x000fea000b800000 */
[----:B------:R-:W0:Y:S01]  /*04c0*/  LDCU UR4, c[0x0][0x3a8] ;  /* 0x00007500ff0477ac */ /* 0x000e220008000800 */
[----:B------:R-:W-:Y:S02]  /*04d0*/  UISETP.GE.U32.AND UP0, UPT, UR5, 0x8, UPT ;  /* 0x000000080500788c */ /* 0x000fe4000bf06070 */
[----:B0-----:R-:W-:-:S04]  /*04e0*/  ULOP3.LUT UR6, UR4, 0x7, URZ, 0xc0, !UPT ;  /* 0x0000000704067892 */ /* 0x001fc8000f8ec0ff */
[----:B------:R-:W-:-:S03]  /*04f0*/  UISETP.NE.AND UP1, UPT, UR6, URZ, UPT ;  /* 0x000000ff0600728c */ /* 0x000fc6000bf25270 */
[----:B------:R-:W-:Y:S08]  /*0500*/  BRA.U !UP0, `(.L_x_5) ;  /* 0x0000000108387547 */ /* 0x000ff0000b800000 */
[----:B------:R-:W-:-:S05]  /*0510*/  IMAD.WIDE.U32 R14, R9, 0x4, R2 ;  /* 0x00000004090e7825 */ /* 0x000fca00078e0002 */
[----:B------:R-:W2:Y:S04]  /*0520*/  LDG.E R11, desc[UR8][R14.64] ;  /* 0x000000080e0b7981 */ /* 0x000ea8000c1e1900 */
[----:B------:R-:W2:Y:S04]  /*0530*/  LDG.E R16, desc[UR8][R14.64+0x4] ;  /* 0x000004080e107981 */ /* 0x000ea8000c1e1900 */
[----:B------:R-:W3:Y:S04]  /*0540*/  LDG.E R18, desc[UR8][R14.64+0x8] ;  /* 0x000008080e127981 */ /* 0x000ee8000c1e1900 */
[----:B------:R-:W3:Y:S04]  /*0550*/  LDG.E R17, desc[UR8][R14.64+0xc] ;  /* 0x00000c080e117981 */ /* 0x000ee8000c1e1900 */
[----:B------:R-:W4:Y:S04]  /*0560*/  LDG.E R20, desc[UR8][R14.64+0x10] ;  /* 0x000010080e147981 */ /* 0x000f28000c1e1900 */
[----:B------:R-:W4:Y:S04]  /*0570*/  LDG.E R19, desc[UR8][R14.64+0x14] ;  /* 0x000014080e137981 */ /* 0x000f28000c1e1900 */
[----:B------:R-:W4:Y:S04]  /*0580*/  LDG.E R22, desc[UR8][R14.64+0x18] ;  /* 0x000018080e167981 */ /* 0x000f28000c1e1900 */
[----:B------:R-:W4:Y:S01]  /*0590*/  LDG.E R21, desc[UR8][R14.64+0x1c] ;  /* 0x00001c080e157981 */ /* 0x000f22000c1e1900 */
[----:B------:R-:W-:-:S02]  /*05a0*/  IADD3 R9, PT, PT, R9, 0x8, RZ ;  /* 0x0000000809097810 */ /* 0x000fc40007ffe0ff */
[----:B--2---:R-:W-:-:S04]  /*05b0*/  FMNMX3 R11, R0, R11, R16, !PT ;  /* 0x0000000b000b7276 */ /* 0x004fc80007800010 */
[----:B---3--:R-:W-:-:S04]  /*05c0*/  FMNMX3 R11, R11, R18, R17, !PT ;  /* 0x000000120b0b7276 */ /* 0x008fc80007800011 */
[----:B----4-:R-:W-:-:S04]  /*05d0*/  FMNMX3 R11, R11, R20, R19, !PT ;  /* 0x000000140b0b7276 */ /* 0x010fc80007800013 */
[----:B------:R-:W-:-:S07]  /*05e0*/  FMNMX3 R0, R11, R22, R21, !PT ;  /* 0x000000160b007276 */ /* 0x000fce0007800015 */
.L_x_5:
[----:B------:R-:W-:Y:S05]  /*05f0*/  BRA.U !UP1, `(.L_x_4) ;  /* 0x0000000109647547 */ /* 0x000fea000b800000 */
[----:B------:R-:W-:Y:S02]  /*0600*/  UISETP.GE.U32.AND UP0, UPT, UR6, 0x4, UPT ;  /* 0x000000040600788c */ /* 0x000fe4000bf06070 */
[----:B------:R-:W-:-:S04]  /*0610*/  ULOP3.LUT UR4, UR4, 0x3, URZ, 0xc0, !UPT ;  /* 0x0000000304047892 */ /* 0x000fc8000f8ec0ff */
[----:B------:R-:W-:-:S03]  /*0620*/  UISETP.NE.AND UP1, UPT, UR4, URZ, UPT ;  /* 0x000000ff0400728c */ /* 0x000fc6000bf25270 */
[----:B------:R-:W-:Y:S08]  /*0630*/  BRA.U !UP0, `(.L_x_6) ;  /* 0x0000000108207547 */ /* 0x000ff0000b800000 */
[----:B------:R-:W-:-:S05]  /*0640*/  IMAD.WIDE.U32 R14, R9, 0x4, R2 ;  /* 0x00000004090e7825 */ /* 0x000fca00078e0002 */
[----:B------:R-:W2:Y:S04]  /*0650*/  LDG.E R11, desc[UR8][R14.64] ;  /* 0x000000080e0b7981 */ /* 0x000ea8000c1e1900 */
[----:B------:R-:W2:Y:S04]  /*0660*/  LDG.E R16, desc[UR8][R14.64+0x4] ;  /* 0x000004080e107981 */ /* 0x000ea8000c1e1900 */
[----:B------:R-:W3:Y:S04]  /*0670*/  LDG.E R17, desc[UR8][R14.64+0x8] ;  /* 0x000008080e117981 */ /* 0x000ee8000c1e1900 */
[----:B------:R-:W3:Y:S01]  /*0680*/  LDG.E R18, desc[UR8][R14.64+0xc] ;  /* 0x00000c080e127981 */ /* 0x000ee2000c1e1900 */
[----:B------:R-:W-:-:S02]  /*0690*/  IADD3 R9, PT, PT, R9, 0x4, RZ ;  /* 0x0000000409097810 */ /* 0x000fc40007ffe0ff */
[----:B--2---:R-:W-:-:S04]  /*06a0*/  FMNMX3 R0, R0, R11, R16, !PT ;  /* 0x0000000b00007276 */ /* 0x004fc80007800010 */
[----:B---3--:R-:W-:-:S07]  /*06b0*/  FMNMX3 R0, R0, R17, R18, !PT ;  /* 0x0000001100007276 */ /* 0x008fce0007800012 */
.L_x_6:
[----:B------:R-:W-:Y:S05]  /*06c0*/  BRA.U !UP1, `(.L_x_4) ;  /* 0x0000000109307547 */ /* 0x000fea000b800000 */
[----:B------:R-:W-:Y:S01]  /*06d0*/  IMAD.WIDE.U32 R12, R9, 0x4, R12 ;  /* 0x00000004090c7825 */ /* 0x000fe200078e000c */
[----:B------:R-:W-:Y:S02]  /*06e0*/  UIADD3 UR4, UPT, UPT, -UR4, URZ, URZ ;  /* 0x000000ff04047290 */ /* 0x000fe4000fffe1ff */
[----:B------:R-:W-:-:S04]  /*06f0*/  IADD3 R4, P0, PT, R12, R4, RZ ;  /* 0x000000040c047210 */ /* 0x000fc80007f1e0ff */
[----:B------:R-:W-:-:S09]  /*0700*/  IADD3.X R13, PT, PT, R13, R5, RZ, P0, !PT ;  /* 0x000000050d0d7210 */ /* 0x000fd200007fe4ff */
.L_x_7:
[----:B------:R-:W-:-:S06]  /*0710*/  MOV R5, R13 ;  /* 0x0000000d00057202 */ /* 0x000fcc0000000f00 */
[----:B------:R0:W2:Y:S01]  /*0720*/  LDG.E R5, desc[UR8][R4.64] ;  /* 0x0000000804057981 */ /* 0x0000a2000c1e1900 */
[----:B------:R-:W-:-:S04]  /*0730*/  UIADD3 UR4, UPT, UPT, UR4, 0x1, URZ ;  /* 0x0000000104047890 */ /* 0x000fc8000fffe0ff */
[----:B------:R-:W-:Y:S01]  /*0740*/  UISETP.NE.AND UP0, UPT, UR4, URZ, UPT ;  /* 0x000000ff0400728c */ /* 0x000fe2000bf05270 */
[----:B0-----:R-:W-:-:S05]  /*0750*/  IADD3 R4, P0, PT, R4, 0x4, RZ ;  /* 0x0000000404047810 */ /* 0x001fca0007f1e0ff */
[----:B------:R-:W-:Y:S01]  /*0760*/  IMAD.X R13, RZ, RZ, R13, P0 ;  /* 0x000000ffff0d7224 */ /* 0x000fe200000e060d */
[----:B--2---:R-:W-:Y:S02]  /*0770*/  FMNMX R0, R5, R0, !PT ;  /* 0x0000000005007209 */ /* 0x004fe40007800000 */
[----:B------:R-:W-:Y:S05]  /*0780*/  BRA.U UP0, `(.L_x_7) ;  /* 0xfffffffd00e07547 */ /* 0x000fea000b83ffff */
.L_x_4:
[----:B------:R-:W0:Y:S01]  /*0790*/  LDC R9, c[0x0][0x3a8] ;  /* 0x0000ea00ff097b82 */ /* 0x000e220000000800 */
[----:B------:R-:W-:Y:S01]  /*07a0*/  HFMA2 R25, -RZ, RZ, 0, 0 ;  /* 0x00000000ff197431 */ /* 0x000fe200000001ff */
[----:B------:R-:W-:Y:S02]  /*07b0*/  MOV R11, RZ ;  /* 0x000000ff000b7202 */ /* 0x000fe40000000f00 */
[C---:B0-----:R-:W-:Y:S02]  /*07c0*/  ISETP.GE.U32.AND P1, PT, R9.reuse, 0x8, PT ;  /* 0x000000080900780c */ /* 0x041fe40003f26070 */
[----:B------:R-:W-:-:S04]  /*07d0*/  LOP3.LUT R26, R9, 0x7, RZ, 0xc0, !PT ;  /* 0x00000007091a7812 */ /* 0x000fc800078ec0ff */
[----:B------:R-:W-:-:S07]  /*07e0*/  ISETP.NE.AND P0, PT, R26, RZ, PT ;  /* 0x000000ff1a00720c */ /* 0x000fce0003f05270 */
[----:B------:R-:W-:Y:S06]  /*07f0*/  @!P1 BRA `(.L_x_8) ;  /* 0x0000000400709947 */ /* 0x000fec0003800000 */
[----:B------:R-:W-:Y:S02]  /*0800*/  IADD3 R4, P1, PT, R2, 0x10, RZ ;  /* 0x0000001002047810 */ /* 0x000fe40007f3e0ff */
[----:B------:R-:W-:Y:S02]  /*0810*/  LOP3.LUT R11, R9, 0x7ffffff8, RZ, 0xc0, !PT ;  /* 0x7ffffff8090b7812 */ /* 0x000fe400078ec0ff */
[----:B------:R-:W-:Y:S02]  /*0820*/  MOV R25, RZ ;  /* 0x000000ff00197202 */ /* 0x000fe40000000f00 */
[----:B------:R-:W-:Y:S02]  /*0830*/  IADD3.X R5, PT, PT, RZ, R3, RZ, P1, !PT ;  /* 0x00000003ff057210 */ /* 0x000fe40000ffe4ff */
[----:B------:R-:W-:-:S07]  /*0840*/  IADD3 R12, PT, PT, -R11, RZ, RZ ;  /* 0x000000ff0b0c7210 */ /* 0x000fce0007ffe1ff */
.L_x_9:
[----:B------:R-:W2:Y:S04]  /*0850*/  LDG.E R14, desc[UR8][R4.64+-0x10] ;  /* 0xfffff008040e7981 */ /* 0x000ea8000c1e1900 */
[----:B------:R-:W3:Y:S04]  /*0860*/  LDG.E R29, desc[UR8][R4.64+-0xc] ;  /* 0xfffff408041d7981 */ /* 0x000ee8000c1e1900 */
[----:B------:R-:W4:Y:S04]  /*0870*/  LDG.E R27, desc[UR8][R4.64+-0x8] ;  /* 0xfffff808041b7981 */ /* 0x000f28000c1e1900 */
[----:B------:R-:W4:Y:S04]  /*0880*/  LDG.E R23, desc[UR8][R4.64+-0x4] ;  /* 0xfffffc0804177981 */ /* 0x000f28000c1e1900 */
[----:B------:R-:W4:Y:S04]  /*0890*/  LDG.E R21, desc[UR8][R4.64+0x4] ;  /* 0x0000040804157981 */ /* 0x000f28000c1e1900 */
[----:B------:R-:W4:Y:S04]  /*08a0*/  LDG.E R19, desc[UR8][R4.64] ;  /* 0x0000000804137981 */ /* 0x000f28000c1e1900 */
[----:B------:R-:W4:Y:S04]  /*08b0*/  LDG.E R15, desc[UR8][R4.64+0x8] ;  /* 0x00000808040f7981 */ /* 0x000f28000c1e1900 */
[----:B------:R0:W4:Y:S01]  /*08c0*/  LDG.E R17, desc[UR8][R4.64+0xc] ;  /* 0x00000c0804117981 */ /* 0x000122000c1e1900 */
[----:B------:R-:W-:Y:S01]  /*08d0*/  HFMA2 R13, -RZ, RZ, 0.96630859375, -0.0022525787353515625 ;  /* 0x3bbb989dff0d7431 */ /* 0x000fe200000001ff */
[----:B------:R-:W-:-:S04]  /*08e0*/  IADD3 R12, PT, PT, R12, 0x8, RZ ;  /* 0x000000080c0c7810 */ /* 0x000fc80007ffe0ff */
[----:B------:R-:W-:Y:S02]  /*08f0*/  ISETP.NE.AND P1, PT, R12, RZ, PT ;  /* 0x000000ff0c00720c */ /* 0x000fe40003f25270 */
[----:B0-----:R-:W-:-:S04]  /*0900*/  IADD3 R4, P2, PT, R4, 0x20, RZ ;  /* 0x0000002004047810 */ /* 0x001fc80007f5e0ff */
[----:B------:R-:W-:Y:S01]  /*0910*/  IADD3.X R5, PT, PT, RZ, R5, RZ, P2, !PT ;  /* 0x00000005ff057210 */ /* 0x000fe200017fe4ff */
[----:B--2---:R-:W-:Y:S01]  /*0920*/  FADD R16, R14, -R0 ;  /* 0x800000000e107221 */ /* 0x004fe20000000000 */
[----:B------:R-:W-:-:S03]  /*0930*/  MOV R14, 0x437c0000 ;  /* 0x437c0000000e7802 */ /* 0x000fc60000000f00 */
[----:B------:R-:W-:-:S04]  /*0940*/  FFMA.SAT R18, R16, R13, 0.5 ;  /* 0x3f00000010127423 */ /* 0x000fc8000000200d */
[----:B------:R-:W-:-:S04]  /*0950*/  FFMA.RM R18, R18, R14, 12582913 ;  /* 0x4b40000112127423 */ /* 0x000fc8000000400e */
[----:B------:R-:W-:-:S04]  /*0960*/  FADD R20, R18, -12583039 ;  /* 0xcb40007f12147421 */ /* 0x000fc80000000000 */
[----:B------:R-:W-:-:S04]  /*0970*/  FFMA R20, R16, 1.4426950216293334961, -R20 ;  /* 0x3fb8aa3b10147823 */ /* 0x000fc80000000814 */
[----:B------:R-:W-:-:S06]  /*0980*/  FFMA R24, R16, 1.925963033500011079e-08, R20 ;  /* 0x32a5706010187823 */ /* 0x000fcc0000000014 */
[----:B------:R-:W0:Y:S01]  /*0990*/  MUFU.EX2 R24, R24 ;  /* 0x0000001800187308 */ /* 0x000e220000000800 */
[--C-:B---3--:R-:W-:Y:S01]  /*09a0*/  FADD R16, R29, -R0.reuse ;  /* 0x800000001d107221 */ /* 0x108fe20000000000 */
[----:B------:R-:W-:Y:S02]  /*09b0*/  IMAD.SHL.U32 R18, R18, 0x800000, RZ ;  /* 0x0080000012127824 */ /* 0x000fe400078e00ff */
[----:B----4-:R-:W-:Y:S01]  /*09c0*/  FADD R22, R27, -R0 ;  /* 0x800000001b167221 */ /* 0x010fe20000000000 */
[----:B------:R-:W-:Y:S01]  /*09d0*/  FFMA.SAT R29, R16, R13, 0.5 ;  /* 0x3f000000101d7423 */ /* 0x000fe2000000200d */
[----:B0-----:R-:W-:-:S03]  /*09e0*/  FFMA R25, R18, R24, R25 ;  /* 0x0000001812197223 */ /* 0x001fc60000000019 */
[----:B------:R-:W-:Y:S01]  /*09f0*/  FFMA.RM R18, R29, R14, 12582913 ;  /* 0x4b4000011d127423 */ /* 0x000fe2000000400e */
[----:B------:R-:W-:-:S03]  /*0a00*/  FFMA.SAT R29, R22, R13, 0.5 ;  /* 0x3f000000161d7423 */ /* 0x000fc6000000200d */
[----:B------:R-:W-:Y:S01]  /*0a10*/  FADD R27, R18, -12583039 ;  /* 0xcb40007f121b7421 */ /* 0x000fe20000000000 */
[----:B------:R-:W-:-:S03]  /*0a20*/  FFMA.RM R20, R29, R14, 12582913 ;  /* 0x4b4000011d147423 */ /* 0x000fc6000000400e */
[----:B------:R-:W-:Y:S01]  /*0a30*/  FFMA R27, R16, 1.4426950216293334961, -R27 ;  /* 0x3fb8aa3b101b7823 */ /* 0x000fe2000000081b */
[----:B------:R-:W-:-:S03]  /*0a40*/  FADD R29, R20, -12583039 ;  /* 0xcb40007f141d7421 */ /* 0x000fc60000000000 */
[----:B------:R-:W-:Y:S01]  /*0a50*/  FFMA R27, R16, 1.925963033500011079e-08, R27 ;  /* 0x32a57060101b7823 */ /* 0x000fe2000000001b */
[----:B------:R-:W-:-:S03]  /*0a60*/  FFMA R29, R22, 1.4426950216293334961, -R29 ;  /* 0x3fb8aa3b161d7823 */ /* 0x000fc6000000081d */
[----:B------:R-:W0:Y:S01]  /*0a70*/  MUFU.EX2 R24, R27 ;  /* 0x0000001b00187308 */ /* 0x000e220000000800 */
[----:B------:R-:W-:Y:S01]  /*0a80*/  FFMA R22, R22, 1.925963033500011079e-08, R29 ;  /* 0x32a5706016167823 */ /* 0x000fe2000000001d */
[----:B------:R-:W-:Y:S01]  /*0a90*/  SHF.L.U32 R18, R18, 0x17, RZ ;  /* 0x0000001712127819 */ /* 0x000fe200000006ff */
[----:B------:R-:W-:-:S05]  /*0aa0*/  FADD R16, R23, -R0 ;  /* 0x8000000017107221 */ /* 0x000fca0000000000 */
[----:B------:R-:W1:Y:S01]  /*0ab0*/  MUFU.EX2 R22, R22 ;  /* 0x0000001600167308 */ /* 0x000e620000000800 */
[----:B------:R-:W-:Y:S01]  /*0ac0*/  FFMA.SAT R23, R16, R13, 0.5 ;  /* 0x3f00000010177423 */ /* 0x000fe2000000200d */
[----:B------:R-:W-:Y:S01]  /*0ad0*/  SHF.L.U32 R20, R20, 0x17, RZ ;  /* 0x0000001714147819 */ /* 0x000fe200000006ff */
[--C-:B------:R-:W-:Y:S01]  /*0ae0*/  FADD R28, R19, -R0.reuse ;  /* 0x80000000131c7221 */ /* 0x100fe20000000000 */
[----:B0-----:R-:W-:Y:S01]  /*0af0*/  FFMA R25, R18, R24, R25 ;  /* 0x0000001812197223 */ /* 0x001fe20000000019 */
[----:B------:R-:W-:Y:S01]  /*0b00*/  FADD R24, R21, -R0 ;  /* 0x8000000015187221 */ /* 0x000fe20000000000 */
[----:B------:R-:W-:-:S03]  /*0b10*/  FFMA.RM R18, R23, R14, 12582913 ;  /* 0x4b40000117127423 */ /* 0x000fc6000000400e */
[-C--:B------:R-:W-:Y:S01]  /*0b20*/  FFMA.SAT R27, R24, R13.reuse, 0.5 ;  /* 0x3f000000181b7423 */ /* 0x080fe2000000200d */
[----:B------:R-:W-:Y:S01]  /*0b30*/  FADD R21, R18, -12583039 ;  /* 0xcb40007f12157421 */ /* 0x000fe20000000000 */
[----:B-1----:R-:W-:Y:S01]  /*0b40*/  FFMA R19, R20, R22, R25 ;  /* 0x0000001614137223 */ /* 0x002fe20000000019 */
[----:B------:R-:W-:Y:S01]  /*0b50*/  FFMA.SAT R25, R28, R13, 0.5 ;  /* 0x3f0000001c197423 */ /* 0x000fe2000000200d */
[-C--:B------:R-:W-:Y:S01]  /*0b60*/  FFMA.RM R20, R27, R14.reuse, 12582913 ;  /* 0x4b4000011b147423 */ /* 0x080fe2000000400e */
[----:B------:R-:W-:Y:S02]  /*0b70*/  FFMA R23, R16, 1.4426950216293334961, -R21 ;  /* 0x3fb8aa3b10177823 */ /* 0x000fe40000000815 */
[----:B------:R-:W-:Y:S01]  /*0b80*/  FFMA.RM R21, R25, R14, 12582913 ;  /* 0x4b40000119157423 */ /* 0x000fe2000000400e */
[----:B------:R-:W-:Y:S01]  /*0b90*/  FADD R27, R20, -12583039 ;  /* 0xcb40007f141b7421 */ /* 0x000fe20000000000 */
[----:B------:R-:W-:Y:S02]  /*0ba0*/  FADD R15, R15, -R0 ;  /* 0x800000000f0f7221 */ /* 0x000fe40000000000 */
[----:B------:R-:W-:Y:S01]  /*0bb0*/  FADD R25, R21, -12583039 ;  /* 0xcb40007f15197421 */ /* 0x000fe20000000000 */
[----:B------:R-:W-:Y:S01]  /*0bc0*/  FFMA R27, R24, 1.4426950216293334961, -R27 ;  /* 0x3fb8aa3b181b7823 */ /* 0x000fe2000000081b */
[----:B------:R-:W-:-:S02]  /*0bd0*/  FFMA R23, R16, 1.925963033500011079e-08, R23 ;  /* 0x32a5706010177823 */ /* 0x000fc40000000017 */
[----:B------:R-:W-:Y:S01]  /*0be0*/  FFMA R25, R28, 1.4426950216293334961, -R25 ;  /* 0x3fb8aa3b1c197823 */ /* 0x000fe20000000819 */
[----:B------:R-:W-:Y:S01]  /*0bf0*/  FFMA R16, R24, 1.925963033500011079e-08, R27 ;  /* 0x32a5706018107823 */ /* 0x000fe2000000001b */
[----:B------:R-:W-:Y:S01]  /*0c00*/  FADD R24, R17, -R0 ;  /* 0x8000000011187221 */ /* 0x000fe20000000000 */
[-C--:B------:R-:W-:Y:S01]  /*0c10*/  FFMA.SAT R17, R15, R13.reuse, 0.5 ;  /* 0x3f0000000f117423 */ /* 0x080fe2000000200d */
[----:B------:R-:W-:Y:S02]  /*0c20*/  FFMA R22, R28, 1.925963033500011079e-08, R25 ;  /* 0x32a570601c167823 */ /* 0x000fe40000000019 */
[----:B------:R-:W-:Y:S01]  /*0c30*/  FFMA.SAT R25, R24, R13, 0.5 ;  /* 0x3f00000018197423 */ /* 0x000fe2000000200d */
[----:B------:R-:W-:-:S04]  /*0c40*/  FFMA.RM R13, R17, R14, 12582913 ;  /* 0x4b400001110d7423 */ /* 0x000fc8000000400e */
[----:B------:R-:W-:Y:S01]  /*0c50*/  FADD R17, R13, -12583039 ;  /* 0xcb40007f0d117421 */ /* 0x000fe20000000000 */
[----:B------:R-:W0:Y:S01]  /*0c60*/  MUFU.EX2 R28, R23 ;  /* 0x00000017001c7308 */ /* 0x000e220000000800 */
[----:B------:R-:W-:Y:S02]  /*0c70*/  FFMA.RM R14, R25, R14, 12582913 ;  /* 0x4b400001190e7423 */ /* 0x000fe4000000400e */
[----:B------:R-:W-:-:S04]  /*0c80*/  FFMA R17, R15, 1.4426950216293334961, -R17 ;  /* 0x3fb8aa3b0f117823 */ /* 0x000fc80000000811 */
[----:B------:R-:W-:Y:S01]  /*0c90*/  FFMA R15, R15, 1.925963033500011079e-08, R17 ;  /* 0x32a570600f0f7823 */ /* 0x000fe20000000011 */
[----:B------:R-:W1:Y:S01]  /*0ca0*/  MUFU.EX2 R22, R22 ;  /* 0x0000001600167308 */ /* 0x000e620000000800 */
[----:B------:R-:W-:-:S04]  /*0cb0*/  FADD R17, R14, -12583039 ;  /* 0xcb40007f0e117421 */ /* 0x000fc80000000000 */
[----:B------:R-:W-:-:S03]  /*0cc0*/  FFMA R17, R24, 1.4426950216293334961, -R17 ;  /* 0x3fb8aa3b18117823 */ /* 0x000fc60000000811 */
[----:B------:R-:W2:Y:S01]  /*0cd0*/  MUFU.EX2 R16, R16 ;  /* 0x0000001000107308 */ /* 0x000ea20000000800 */
[----:B------:R-:W-:Y:S01]  /*0ce0*/  FFMA R17, R24, 1.925963033500011079e-08, R17 ;  /* 0x32a5706018117823 */ /* 0x000fe20000000011 */
[----:B------:R-:W-:Y:S02]  /*0cf0*/  SHF.L.U32 R18, R18, 0x17, RZ ;  /* 0x0000001712127819 */ /* 0x000fe400000006ff */
[----:B------:R-:W-:-:S04]  /*0d00*/  SHF.L.U32 R24, R21, 0x17, RZ ;  /* 0x0000001715187819 */ /* 0x000fc800000006ff */
[----:B------:R-:W3:Y:S01]  /*0d10*/  MUFU.EX2 R15, R15 ;  /* 0x0000000f000f7308 */ /* 0x000ee20000000800 */
[----:B0-----:R-:W-:Y:S01]  /*0d20*/  FFMA R19, R18, R28, R19 ;  /* 0x0000001c12137223 */ /* 0x001fe20000000013 */
[----:B------:R-:W-:-:S06]  /*0d30*/  SHF.L.U32 R20, R20, 0x17, RZ ;  /* 0x0000001714147819 */ /* 0x000fcc00000006ff */
[----:B------:R-:W0:Y:S01]  /*0d40*/  MUFU.EX2 R25, R17 ;  /* 0x0000001100197308 */ /* 0x000e220000000800 */
[----:B-1----:R-:W-:Y:S01]  /*0d50*/  FFMA R19, R24, R22, R19 ;  /* 0x0000001618137223 */ /* 0x002fe20000000013 */
[----:B------:R-:W-:-:S03]  /*0d60*/  SHF.L.U32 R13, R13, 0x17, RZ ;  /* 0x000000170d0d7819 */ /* 0x000fc600000006ff */
[----:B--2---:R-:W-:Y:S01]  /*0d70*/  FFMA R16, R20, R16, R19 ;  /* 0x0000001014107223 */ /* 0x004fe20000000013 */
[----:B------:R-:W-:-:S03]  /*0d80*/  IMAD.SHL.U32 R19, R14, 0x800000, RZ ;  /* 0x008000000e137824 */ /* 0x000fc600078e00ff */
[----:B---3--:R-:W-:-:S04]  /*0d90*/  FFMA R16, R13, R15, R16 ;  /* 0x0000000f0d107223 */ /* 0x008fc80000000010 */
[----:B0-----:R-:W-:Y:S01]  /*0da0*/  FFMA R25, R19, R25, R16 ;  /* 0x0000001913197223 */ /* 0x001fe20000000010 */
[----:B------:R-:W-:Y:S06]  /*0db0*/  @P1 BRA `(.L_x_9) ;  /* 0xfffffff800a41947 */ /* 0x000fec000383ffff */
.L_x_8:
[----:B------:R-:W-:Y:S05]  /*0dc0*/  @!P0 BRA `(.L_x_10) ;  /* 0x00000004006c8947 */ /* 0x000fea0003800000 */
[----:B------:R-:W-:Y:S02]  /*0dd0*/  ISETP.GE.U32.AND P0, PT, R26, 0x4, PT ;  /* 0x000000041a00780c */ /* 0x000fe40003f06070 */
[----:B------:R-:W-:-:S04]  /*0de0*/  LOP3.LUT R20, R9, 0x3, RZ, 0xc0, !PT ;  /* 0x0000000309147812 */ /* 0x000fc800078ec0ff */
[----:B------:R-:W-:-:S07]  /*0df0*/  ISETP.NE.AND P1, PT, R20, RZ, PT ;  /* 0x000000ff1400720c */ /* 0x000fce0003f25270 */
[----:B------:R-:W-:Y:S06]  /*0e00*/  @!P0 BRA `(.L_x_11) ;  /* 0x0000000000b08947 */ /* 0x000fec0003800000 */
[----:B------:R-:W-:-:S05]  /*0e10*/  IMAD.WIDE.U32 R16, R11, 0x4, R2 ;  /* 0x000000040b107825 */ /* 0x000fca00078e0002 */
[----:B------:R-:W2:Y:S04]  /*0e20*/  LDG.E R5, desc[UR8][R16.64] ;  /* 0x0000000810057981 */ /* 0x000ea8000c1e1900 */
[----:B------:R-:W3:Y:S04]  /*0e30*/  LDG.E R15, desc[UR8][R16.64+0x4] ;  /* 0x00000408100f7981 */ /* 0x000ee8000c1e1900 */
[----:B------:R-:W4:Y:S04]  /*0e40*/  LDG.E R13, desc[UR8][R16.64+0x8] ;  /* 0x00000808100d7981 */ /* 0x000f28000c1e1900 */
[----:B------:R-:W4:Y:S01]  /*0e50*/  LDG.E R23, desc[UR8][R16.64+0xc] ;  /* 0x00000c0810177981 */ /* 0x000f22000c1e1900 */
[----:B------:R-:W-:Y:S01]  /*0e60*/  HFMA2 R4, -RZ, RZ, 0.96630859375, -0.0022525787353515625 ;  /* 0x3bbb989dff047431 */ /* 0x000fe200000001ff */
[----:B------:R-:W-:Y:S01]  /*0e70*/  MOV R14, 0x437c0000 ;  /* 0x437c0000000e7802 */ /* 0x000fe20000000f00 */
[----:B------:R-:W-:-:S02]  /*0e80*/  VIADD R11, R11, 0x4 ;  /* 0x000000040b0b7836 */ /* 0x000fc40000000000 */
[----:B--2---:R-:W-:-:S04]  /*0e90*/  FADD R19, R5, -R0 ;  /* 0x8000000005137221 */ /* 0x004fc80000000000 */
[----:B------:R-:W-:Y:S01]  /*0ea0*/  FFMA.SAT R5, R19, R4, 0.5 ;  /* 0x3f00000013057423 */ /* 0x000fe20000002004 */
[----:B---3--:R-:W-:-:S03]  /*0eb0*/  FADD R15, R15, -R0 ;  /* 0x800000000f0f7221 */ /* 0x008fc60000000000 */
[----:B------:R-:W-:Y:S01]  /*0ec0*/  FFMA.RM R12, R5, R14, 12582913 ;  /* 0x4b400001050c7423 */ /* 0x000fe2000000400e */
[----:B------:R-:W-:Y:S01]  /*0ed0*/  FFMA.SAT R5, R15, R4, 0.5 ;  /* 0x3f0000000f057423 */ /* 0x000fe20000002004 */
[--C-:B----4-:R-:W-:Y:S02]  /*0ee0*/  FADD R13, R13, -R0.reuse ;  /* 0x800000000d0d7221 */ /* 0x110fe40000000000 */
[C---:B------:R-:W-:Y:S01]  /*0ef0*/  FADD R18, R12.reuse, -12583039 ;  /* 0xcb40007f0c127421 */ /* 0x040fe20000000000 */
[----:B------:R-:W-:Y:S01]  /*0f00*/  FFMA.RM R5, R5, R14, 12582913 ;  /* 0x4b40000105057423 */ /* 0x000fe2000000400e */
[----:B------:R-:W-:Y:S01]  /*0f10*/  FFMA.SAT R21, R13, R4, 0.5 ;  /* 0x3f0000000d157423 */ /* 0x000fe20000002004 */
[----:B------:R-:W-:Y:S01]  /*0f20*/  FADD R17, R23, -R0 ;  /* 0x8000000017117221 */ /* 0x000fe20000000000 */
[----:B------:R-:W-:Y:S01]  /*0f30*/  FFMA R18, R19, 1.4426950216293334961, -R18 ;  /* 0x3fb8aa3b13127823 */ /* 0x000fe20000000812 */
[----:B------:R-:W-:Y:S01]  /*0f40*/  FADD R22, R5, -12583039 ;  /* 0xcb40007f05167421 */ /* 0x000fe20000000000 */
[----:B------:R-:W-:Y:S01]  /*0f50*/  FFMA.RM R16, R21, R14, 12582913 ;  /* 0x4b40000115107423 */ /* 0x000fe2000000400e */
[----:B------:R-:W-:Y:S01]  /*0f60*/  SHF.L.U32 R12, R12, 0x17, RZ ;  /* 0x000000170c0c7819 */ /* 0x000fe200000006ff */
[----:B------:R-:W-:Y:S01]  /*0f70*/  FFMA R18, R19, 1.925963033500011079e-08, R18 ;  /* 0x32a5706013127823 */ /* 0x000fe20000000012 */
[----:B------:R-:W-:Y:S01]  /*0f80*/  FFMA.SAT R19, R17, R4, 0.5 ;  /* 0x3f00000011137423 */ /* 0x000fe20000002004 */
[----:B------:R-:W-:Y:S01]  /*0f90*/  FFMA R22, R15, 1.4426950216293334961, -R22 ;  /* 0x3fb8aa3b0f167823 */ /* 0x000fe20000000816 */
[----:B------:R-:W-:-:S02]  /*0fa0*/  FADD R24, R16, -12583039 ;  /* 0xcb40007f10187421 */ /* 0x000fc40000000000 */
[----:B------:R-:W-:Y:S01]  /*0fb0*/  FFMA.RM R14, R19, R14, 12582913 ;  /* 0x4b400001130e7423 */ /* 0x000fe2000000400e */
[----:B------:R-:W-:Y:S01]  /*0fc0*/  FFMA R4, R15, 1.925963033500011079e-08, R22 ;  /* 0x32a570600f047823 */ /* 0x000fe20000000016 */
[C---:B------:R-:W-:Y:S01]  /*0fd0*/  FFMA R24, R13.reuse, 1.4426950216293334961, -R24 ;  /* 0x3fb8aa3b0d187823 */ /* 0x040fe20000000818 */
[----:B------:R-:W0:Y:S01]  /*0fe0*/  MUFU.EX2 R18, R18 ;  /* 0x0000001200127308 */ /* 0x000e220000000800 */
[----:B------:R-:W-:Y:S02]  /*0ff0*/  FADD R22, R14, -12583039 ;  /* 0xcb40007f0e167421 */ /* 0x000fe40000000000 */
[----:B------:R-:W-:Y:S02]  /*1000*/  FFMA R24, R13, 1.925963033500011079e-08, R24 ;  /* 0x32a570600d187823 */ /* 0x000fe40000000018 */
[----:B------:R-:W-:-:S03]  /*1010*/  FFMA R22, R17, 1.4426950216293334961, -R22 ;  /* 0x3fb8aa3b11167823 */ /* 0x000fc60000000816 */
[----:B------:R-:W1:Y:S01]  /*1020*/  MUFU.EX2 R4, R4 ;  /* 0x0000000400047308 */ /* 0x000e620000000800 */
[----:B------:R-:W-:Y:S01]  /*1030*/  FFMA R17, R17, 1.925963033500011079e-08, R22 ;  /* 0x32a5706011117823 */ /* 0x000fe20000000016 */
[----:B------:R-:W-:Y:S02]  /*1040*/  SHF.L.U32 R22, R5, 0x17, RZ ;  /* 0x0000001705167819 */ /* 0x000fe400000006ff */
[----:B------:R-:W-:-:S04]  /*1050*/  SHF.L.U32 R5, R16, 0x17, RZ ;  /* 0x0000001710057819 */ /* 0x000fc800000006ff */
[----:B------:R-:W2:Y:S01]  /*1060*/  MUFU.EX2 R24, R24 ;  /* 0x0000001800187308 */ /* 0x000ea20000000800 */
[----:B0-----:R-:W-:-:S07]  /*1070*/  FFMA R25, R12, R18, R25 ;  /* 0x000000120c197223 */ /* 0x001fce0000000019 */
[----:B------:R-:W0:Y:S01]  /*1080*/  MUFU.EX2 R17, R17 ;  /* 0x0000001100117308 */ /* 0x000e220000000800 */
[----:B-1----:R-:W-:Y:S01]  /*1090*/  FFMA R4, R22, R4, R25 ;  /* 0x0000000416047223 */ /* 0x002fe20000000019 */
[----:B------:R-:W-:-:S03]  /*10a0*/  SHF.L.U32 R25, R14, 0x17, RZ ;  /* 0x000000170e197819 */ /* 0x000fc600000006ff */
[----:B--2---:R-:W-:-:S04]  /*10b0*/  FFMA R4, R5, R24, R4 ;  /* 0x0000001805047223 */ /* 0x004fc80000000004 */
[----:B0-----:R-:W-:-:S07]  /*10c0*/  FFMA R25, R25, R17, R4 ;  /* 0x0000001119197223 */ /* 0x001fce0000000004 */
.L_x_11:
[----:B------:R-:W-:Y:S05]  /*10d0*/  @!P1 BRA `(.L_x_10) ;  /* 0x0000000000a89947 */ /* 0x000fea0003800000 */
[----:B------:R-:W-:Y:S02]  /*10e0*/  ISETP.NE.AND P0, PT, R20, 0x1, PT ;  /* 0x000000011400780c */ /* 0x000fe40003f05270 */
[----:B------:R-:W-:-:S04]  /*10f0*/  LOP3.LUT R9, R9, 0x1, RZ, 0xc0, !PT ;  /* 0x0000000109097812 */ /* 0x000fc800078ec0ff */
[----:B------:R-:W-:-:S07]  /*1100*/  ISETP.NE.U32.AND P1, PT, R9, 0x1, PT ;  /* 0x000000010900780c */ /* 0x000fce0003f25070 */
[----:B------:R-:W-:Y:S06]  /*1110*/  @!P0 BRA `(.L_x_12) ;  /* 0x0000000000608947 */ /* 0x000fec0003800000 */
[----:B------:R-:W-:-:S05]  /*1120*/  IMAD.WIDE.U32 R4, R11, 0x4, R2 ;  /* 0x000000040b047825 */ /* 0x000fca00078e0002 */
[----:B------:R-:W2:Y:S04]  /*1130*/  LDG.E R9, desc[UR8][R4.64] ;  /* 0x0000000804097981 */ /* 0x000ea8000c1e1900 */
[----:B------:R-:W3:Y:S01]  /*1140*/  LDG.E R15, desc[UR8][R4.64+0x4] ;  /* 0x00000408040f7981 */ /* 0x000ee2000c1e1900 */
[----:B------:R-:W-:Y:S01]  /*1150*/  HFMA2 R12, -RZ, RZ, 0.96630859375, -0.0022525787353515625 ;  /* 0x3bbb989dff0c7431 */ /* 0x000fe200000001ff */
[----:B------:R-:W-:Y:S02]  /*1160*/  MOV R14, 0x437c0000 ;  /* 0x437c0000000e7802 */ /* 0x000fe40000000f00 */
[----:B------:R-:W-:Y:S01]  /*1170*/  IADD3 R11, PT, PT, R11, 0x2, RZ ;  /* 0x000000020b0b7810 */ /* 0x000fe20007ffe0ff */
[----:B--2---:R-:W-:-:S04]  /*1180*/  FADD R9, R9, -R0 ;  /* 0x8000000009097221 */ /* 0x004fc80000000000 */
[----:B------:R-:W-:Y:S01]  /*1190*/  FFMA.SAT R13, R9, R12, 0.5 ;  /* 0x3f000000090d7423 */ /* 0x000fe2000000200c */
[----:B---3--:R-:W-:-:S03]  /*11a0*/  FADD R15, R15, -R0 ;  /* 0x800000000f0f7221 */ /* 0x008fc60000000000 */
[----:B------:R-:W-:Y:S01]  /*11b0*/  FFMA.RM R13, R13, R14, 12582913 ;  /* 0x4b4000010d0d7423 */ /* 0x000fe2000000400e */
[----:B------:R-:W-:-:S03]  /*11c0*/  FFMA.SAT R17, R15, R12, 0.5 ;  /* 0x3f0000000f117423 */ /* 0x000fc6000000200c */
[----:B------:R-:W-:Y:S01]  /*11d0*/  FADD R12, R13, -12583039 ;  /* 0xcb40007f0d0c7421 */ /* 0x000fe20000000000 */
[----:B------:R-:W-:-:S03]  /*11e0*/  FFMA.RM R17, R17, R14, 12582913 ;  /* 0x4b40000111117423 */ /* 0x000fc6000000400e */
[----:B------:R-:W-:Y:S01]  /*11f0*/  FFMA R12, R9, 1.4426950216293334961, -R12 ;  /* 0x3fb8aa3b090c7823 */ /* 0x000fe2000000080c */
[C---:B------:R-:W-:Y:S01]  /*1200*/  FADD R4, R17.reuse, -12583039 ;  /* 0xcb40007f11047421 */ /* 0x040fe20000000000 */
[----:B------:R-:W-:Y:S02]  /*1210*/  SHF.L.U32 R17, R17, 0x17, RZ ;  /* 0x0000001711117819 */ /* 0x000fe400000006ff */
[----:B------:R-:W-:Y:S01]  /*1220*/  FFMA R12, R9, 1.925963033500011079e-08, R12 ;  /* 0x32a57060090c7823 */ /* 0x000fe2000000000c */
[----:B------:R-:W-:-:S04]  /*1230*/  FFMA R4, R15, 1.4426950216293334961, -R4 ;  /* 0x3fb8aa3b0f047823 */ /* 0x000fc80000000804 */
[----:B------:R-:W-:Y:S01]  /*1240*/  FFMA R15, R15, 1.925963033500011079e-08, R4 ;  /* 0x32a570600f0f7823 */ /* 0x000fe20000000004 */
[----:B------:R-:W0:Y:S01]  /*1250*/  MUFU.EX2 R12, R12 ;  /* 0x0000000c000c7308 */ /* 0x000e220000000800 */
[----:B------:R-:W-:-:S07]  /*1260*/  SHF.L.U32 R4, R13, 0x17, RZ ;  /* 0x000000170d047819 */ /* 0x000fce00000006ff */
[----:B------:R-:W1:Y:S01]  /*1270*/  MUFU.EX2 R15, R15 ;  /* 0x0000000f000f7308 */ /* 0x000e620000000800 */
[----:B0-----:R-:W-:-:S04]  /*1280*/  FFMA R4, R4, R12, R25 ;  /* 0x0000000c04047223 */ /* 0x001fc80000000019 */
[----:B-1----:R-:W-:-:S07]  /*1290*/  FFMA R25, R17, R15, R4 ;  /* 0x0000000f11197223 */ /* 0x002fce0000000004 */
.L_x_12:
[----:B------:R-:W-:Y:S05]  /*12a0*/  @P1 BRA `(.L_x_10) ;  /* 0x0000000000341947 */ /* 0x000fea0003800000 */
[----:B------:R-:W-:-:S06]  /*12b0*/  IMAD.WIDE.U32 R4, R11, 0x4, R2 ;  /* 0x000000040b047825 */ /* 0x000fcc00078e0002 */
[----:B------:R-:W2:Y:S01]  /*12c0*/  LDG.E R5, desc[UR8][R4.64] ;  /* 0x0000000804057981 */ /* 0x000ea2000c1e1900 */
[----:B------:R-:W-:Y:S01]  /*12d0*/  HFMA2 R12, -RZ, RZ, 0.96630859375, -0.0022525787353515625 ;  /* 0x3bbb989dff0c7431 */ /* 0x000fe200000001ff */
[----:B------:R-:W-:Y:S01]  /*12e0*/  MOV R14, 0x437c0000 ;  /* 0x437c0000000e7802 */ /* 0x000fe20000000f00 */
[----:B--2---:R-:W-:-:S04]  /*12f0*/  FADD R9, R5, -R0 ;  /* 0x8000000005097221 */ /* 0x004fc80000000000 */
[----:B------:R-:W-:-:S04]  /*1300*/  FFMA.SAT R11, R9, R12, 0.5 ;  /* 0x3f000000090b7423 */ /* 0x000fc8000000200c */
[----:B------:R-:W-:-:S04]  /*1310*/  FFMA.RM R11, R11, R14, 12582913 ;  /* 0x4b4000010b0b7423 */ /* 0x000fc8000000400e */
[C---:B------:R-:W-:Y:S01]  /*1320*/  FADD R12, R11.reuse, -12583039 ;  /* 0xcb40007f0b0c7421 */ /* 0x040fe20000000000 */
[----:B------:R-:W-:-:S03]  /*1330*/  IMAD.SHL.U32 R14, R11, 0x800000, RZ ;  /* 0x008000000b0e7824 */ /* 0x000fc600078e00ff */
[----:B------:R-:W-:-:S04]  /*1340*/  FFMA R12, R9, 1.4426950216293334961, -R12 ;  /* 0x3fb8aa3b090c7823 */ /* 0x000fc8000000080c */
[----:B------:R-:W-:-:S06]  /*1350*/  FFMA R12, R9, 1.925963033500011079e-08, R12 ;  /* 0x32a57060090c7823 */ /* 0x000fcc000000000c */
[----:B------:R-:W0:Y:S02]  /*1360*/  MUFU.EX2 R12, R12 ;  /* 0x0000000c000c7308 */ /* 0x000e240000000800 */
[----:B0-----:R-:W-:-:S07]  /*1370*/  FFMA R25, R14, R12, R25 ;  /* 0x0000000c0e197223 */ /* 0x001fce0000000019 */
.L_x_10:
[----:B------:R-:W-:-:S06]  /*1380*/  IMAD.WIDE.U32 R2, R7, 0x4, R2 ;  /* 0x0000000407027825 */ /* 0x000fcc00078e0002 */
[----:B------:R-:W2:Y:S01]  /*1390*/  LDG.E R3, desc[UR8][R2.64] ;  /* 0x0000000802037981 */ /* 0x000ea2000c1e1900 */
[----:B------:R-:W-:Y:S01]  /*13a0*/  MOV R5, 0x3bbb989d ;  /* 0x3bbb989d00057802 */ /* 0x000fe20000000f00 */
[----:B------:R-:W0:Y:S01]  /*13b0*/  MUFU.RCP R12, R25 ;  /* 0x00000019000c7308 */ /* 0x000e220000001000 */
[----:B------:R-:W-:Y:S01]  /*13c0*/  MOV R9, 0x437c0000 ;  /* 0x437c000000097802 */ /* 0x000fe20000000f00 */
[----:B------:R-:W-:Y:S01]  /*13d0*/  BSSY.RECONVERGENT B0, `(.L_x_13) ;  /* 0x0000015000007945 */ /* 0x000fe20003800200 */
[----:B--2---:R-:W-:Y:S01]  /*13e0*/  FADD R0, R3, -R0 ;  /* 0x8000000003007221 */ /* 0x004fe20000000000 */
[----:B0-----:R-:W-:-:S03]  /*13f0*/  FFMA R3, R12, -R25, 1 ;  /* 0x3f8000000c037423 */ /* 0x001fc60000000819 */
[----:B------:R-:W-:Y:S01]  /*1400*/  FFMA.SAT R4, R0, R5, 0.5 ;  /* 0x3f00000000047423 */ /* 0x000fe20000002005 */
[----:B------:R-:W-:-:S03]  /*1410*/  FFMA R3, R12, R3, R12 ;  /* 0x000000030c037223 */ /* 0x000fc6000000000c */
[----:B------:R-:W-:-:S04]  /*1420*/  FFMA.RM R4, R4, R9, 12582913 ;  /* 0x4b40000104047423 */ /* 0x000fc80000004009 */
[----:B------:R-:W-:-:S04]  /*1430*/  FADD R5, R4, -12583039 ;  /* 0xcb40007f04057421 */ /* 0x000fc80000000000 */
[----:B------:R-:W-:-:S04]  /*1440*/  FFMA R5, R0, 1.4426950216293334961, -R5 ;  /* 0x3fb8aa3b00057823 */ /* 0x000fc80000000805 */
[----:B------:R-:W-:Y:S01]  /*1450*/  FFMA R5, R0, 1.925963033500011079e-08, R5 ;  /* 0x32a5706000057823 */ /* 0x000fe20000000005 */
[----:B------:R-:W-:-:S05]  /*1460*/  SHF.L.U32 R0, R4, 0x17, RZ ;  /* 0x0000001704007819 */ /* 0x000fca00000006ff */
[----:B------:R-:W0:Y:S02]  /*1470*/  MUFU.EX2 R5, R5 ;  /* 0x0000000500057308 */ /* 0x000e240000000800 */
[----:B0-----:R-:W-:-:S06]  /*1480*/  FMUL R0, R0, R5 ;  /* 0x0000000500007220 */ /* 0x001fcc0000400000 */
[----:B------:R-:W0:Y:S01]  /*1490*/  FCHK P0, R0, R25 ;  /* 0x0000001900007302 */ /* 0x000e220000000000 */
[----:B------:R-:W-:-:S04]  /*14a0*/  FFMA R2, R0, R3, RZ ;  /* 0x0000000300027223 */ /* 0x000fc800000000ff */
[----:B------:R-:W-:-:S04]  /*14b0*/  FFMA R4, R2, -R25, R0 ;  /* 0x8000001902047223 */ /* 0x000fc80000000000 */
[----:B------:R-:W-:Y:S01]  /*14c0*/  FFMA R2, R3, R4, R2 ;  /* 0x0000000403027223 */ /* 0x000fe20000000002 */
[----:B0-----:R-:W-:Y:S06]  /*14d0*/  @!P0 BRA `(.L_x_14) ;  /* 0x0000000000108947 */ /* 0x001fec0003800000 */
[----:B------:R-:W-:Y:S02]  /*14e0*/  MOV R3, R25 ;  /* 0x0000001900037202 */ /* 0x000fe40000000f00 */
[----:B------:R-:W-:-:S07]  /*14f0*/  MOV R2, 0x1510 ;  /* 0x0000151000027802 */ /* 0x000fce0000000f00 */
[----:B-----5:R-:W-:Y:S05]  /*1500*/  CALL.REL.NOINC `($__internal_0_$__cuda_sm3x_div_rn_noftz_f32_slowpath) ;  /* 0x0000000000507944 */ /* 0x020fea0003c00000 */
[----:B------:R-:W-:-:S07]  /*1510*/  MOV R2, R0 ;  /* 0x0000000000027202 */ /* 0x000fce0000000f00 */
.L_x_14:
[----:B------:R-:W-:Y:S05]  /*1520*/  BSYNC.RECONVERGENT B0 ;  /* 0x0000000000007941 */ /* 0x000fea0003800200 */
.L_x_13:
[----:B------:R-:W0:Y:S01]  /*1530*/  LDCU.64 UR6, c[0x0][0x398] ;  /* 0x00007300ff0677ac */ /* 0x000e220008000a00 */
[----:B-----5:R-:W-:Y:S01]  /*1540*/  ISETP.NE.AND P0, PT, R7, R8, PT ;  /* 0x000000080700720c */ /* 0x020fe20003f05270 */
[----:B------:R-:W1:Y:S03]  /*1550*/  LDCU UR4, c[0x0][0x3ac] ;  /* 0x00007580ff0477ac */ /* 0x000e660008000800 */
[----:B------:R-:W-:Y:S02]  /*1560*/  FSEL R3, RZ, 1, P0 ;  /* 0x3f800000ff037808 */ /* 0x000fe40000000000 */
[----:B------:R-:W-:-:S03]  /*1570*/  IADD3 R7, P0, PT, R10, R7, RZ ;  /* 0x000000070a077210 */ /* 0x000fc60007f1e0ff */
[----:B------:R-:W-:Y:S01]  /*1580*/  FADD R5, -R3, R2 ;  /* 0x0000000203057221 */ /* 0x000fe20000000100 */
[----:B------:R-:W-:Y:S02]  /*1590*/  IADD3.X R0, PT, PT, RZ, RZ, RZ, P0, !PT ;  /* 0x000000ffff007210 */ /* 0x000fe400007fe4ff */
[----:B0-----:R-:W-:Y:S01]  /*15a0*/  LEA R2, P0, R7, UR6, 0x2 ;  /* 0x0000000607027c11 */ /* 0x001fe2000f8010ff */
[----:B-1----:R-:W-:-:S03]  /*15b0*/  FMUL R6, R6, UR4 ;  /* 0x0000000406067c20 */ /* 0x002fc60008400000 */
[----:B------:R-:W-:Y:S01]  /*15c0*/  LEA.HI.X R3, R7, UR7, R0, 0x2, P0 ;  /* 0x0000000707037c11 */ /* 0x000fe200080f1400 */
[----:B------:R-:W-:-:S05]  /*15d0*/  FMUL R5, R6, R5 ;  /* 0x0000000506057220 */ /* 0x000fca0000400000 */
[----:B------:R-:W-:Y:S01]  /*15e0*/  STG.E desc[UR8][R2.64], R5 ;  /* 0x0000000502007986 */ /* 0x000fe2000c101908 */
[----:B------:R-:W-:Y:S05]  /*15f0*/  EXIT ;  /* 0x000000000000794d */ /* 0x000fea0003800000 */
.L_x_1:
[----:B------:R-:W0:Y:S01]  /*1600*/  LDC.64 R2, c[0x0][0x398] ;  /* 0x0000e600ff027b82 */ /* 0x000e220000000a00 */
[----:B------:R-:W-:-:S04]  /*1610*/  IMAD R7, R11, UR6, R7 ;  /* 0x000000060b077c24 */ /* 0x000fc8000f8e0207 */
[----:B0-----:R-:W-:-:S05]  /*1620*/  IMAD.WIDE.U32 R2, R7, 0x4, R2 ;  /* 0x0000000407027825 */ /* 0x001fca00078e0002 */
[----:B------:R-:W-:Y:S01]  /*1630*/  STG.E desc[UR8][R2.64], RZ ;  /* 0x000000ff02007986 */ /* 0x000fe2000c101908 */
[----:B------:R-:W-:Y:S05]  /*1640*/  EXIT ;  /* 0x000000000000794d */ /* 0x000fea0003800000 */
        .weak           $__internal_0_$__cuda_sm3x_div_rn_noftz_f32_slowpath
        .type           $__internal_0_$__cuda_sm3x_div_rn_noftz_f32_slowpath,@function
        .size           $__internal_0_$__cuda_sm3x_div_rn_noftz_f32_slowpath,(.L_x_27 - $__internal_0_$__cuda_sm3x_div_rn_noftz_f32_slowpath)
$__internal_0_$__cuda_sm3x_div_rn_noftz_f32_slowpath:
[----:B------:R-:W-:Y:S01]  /*1650*/  SHF.R.U32.HI R5, RZ, 0x17, R3 ;  /* 0x00000017ff057819 */ /* 0x000fe20000011603 */
[----:B------:R-:W-:Y:S01]  /*1660*/  BSSY.RECONVERGENT B1, `(.L_x_15) ;  /* 0x0000063000017945 */ /* 0x000fe20003800200 */
[----:B------:R-:W-:Y:S02]  /*1670*/  SHF.R.U32.HI R4, RZ, 0x17, R0 ;  /* 0x00000017ff047819 */ /* 0x000fe40000011600 */
[----:B------:R-:W-:Y:S02]  /*1680*/  LOP3.LUT R13, R5, 0xff, RZ, 0xc0, !PT ;  /* 0x000000ff050d7812 */ /* 0x000fe400078ec0ff */
[----:B------:R-:W-:Y:S02]  /*1690*/  LOP3.LUT R12, R4, 0xff, RZ, 0xc0, !PT ;  /* 0x000000ff040c7812 */ /* 0x000fe400078ec0ff */
[----:B------:R-:W-:Y:S02]  /*16a0*/  IADD3 R11, PT, PT, R13, -0x1, RZ ;  /* 0xffffffff0d0b7810 */ /* 0x000fe40007ffe0ff */
[----:B------:R-:W-:Y:S01]  /*16b0*/  MOV R5, R0 ;  /* 0x0000000000057202 */ /* 0x000fe20000000f00 */
[----:B------:R-:W-:Y:S01]  /*16c0*/  VIADD R9, R12, 0xffffffff ;  /* 0xffffffff0c097836 */ /* 0x000fe20000000000 */
[----:B------:R-:W-:-:S04]  /*16d0*/  ISETP.GT.U32.AND P0, PT, R11, 0xfd, PT ;  /* 0x000000fd0b00780c */ /* 0x000fc80003f04070 */
[----:B------:R-:W-:-:S13]  /*16e0*/  ISETP.GT.U32.OR P0, PT, R9, 0xfd, P0 ;  /* 0x000000fd0900780c */ /* 0x000fda0000704470 */
[----:B------:R-:W-:Y:S01]  /*16f0*/  @!P0 MOV R4, RZ ;  /* 0x000000ff00048202 */ /* 0x000fe20000000f00 */
[----:B------:R-:W-:Y:S06]  /*1700*/  @!P0 BRA `(.L_x_16) ;  /* 0x00000000005c8947 */ /* 0x000fec0003800000 */
[----:B------:R-:W-:Y:S02]  /*1710*/  FSETP.GTU.FTZ.AND P1, PT, |R3|, +INF , PT ;  /* 0x7f8000000300780b */ /* 0x000fe40003f3c200 */
[----:B------:R-:W-:-:S04]  /*1720*/  FSETP.GTU.FTZ.AND P0, PT, |R0|, +INF , PT ;  /* 0x7f8000000000780b */ /* 0x000fc80003f1c200 */
[----:B------:R-:W-:-:S13]  /*1730*/  PLOP3.LUT P0, PT, P0, P1, PT, 0xf8, 0x8f ;  /* 0x00000000008f781c */ /* 0x000fda0000703f70 */
[----:B------:R-:W-:Y:S05]  /*1740*/  @P0 BRA `(.L_x_17) ;  /* 0x00000004004c0947 */ /* 0x000fea0003800000 */
[----:B------:R-:W-:-:S13]  /*1750*/  LOP3.LUT P0, RZ, R3, 0x7fffffff, R5, 0xc8, !PT ;  /* 0x7fffffff03ff7812 */ /* 0x000fda000780c805 */
[----:B------:R-:W-:Y:S05]  /*1760*/  @!P0 BRA `(.L_x_18) ;  /* 0x00000004003c8947 */ /* 0x000fea0003800000 */
[C---:B------:R-:W-:Y:S02]  /*1770*/  FSETP.NEU.FTZ.AND P2, PT, |R0|.reuse, +INF , PT ;  /* 0x7f8000000000780b */ /* 0x040fe40003f5d200 */
[----:B------:R-:W-:Y:S02]  /*1780*/  FSETP.NEU.FTZ.AND P1, PT, |R3|, +INF , PT ;  /* 0x7f8000000300780b */ /* 0x000fe40003f3d200 */
[----:B------:R-:W-:-:S11]  /*1790*/  FSETP.NEU.FTZ.AND P0, PT, |R0|, +INF , PT ;  /* 0x7f8000000000780b */ /* 0x000fd60003f1d200 */
[----:B------:R-:W-:Y:S05]  /*17a0*/  @!P1 BRA !P2, `(.L_x_18) ;  /* 0x00000004002c9947 */ /* 0x000fea0005000000 */
[----:B------:R-:W-:-:S04]  /*17b0*/  LOP3.LUT P2, RZ, R5, 0x7fffffff, RZ, 0xc0, !PT ;  /* 0x7fffffff05ff7812 */ /* 0x000fc8000784c0ff */
[----:B------:R-:W-:-:S13]  /*17c0*/  PLOP3.LUT P1, PT, P1, P2, PT, 0x2f, 0xf2 ;  /* 0x0000000000f2781c */ /* 0x000fda0000f24577 */
[----:B------:R-:W-:Y:S05]  /*17d0*/  @P1 BRA `(.L_x_19) ;  /* 0x0000000400181947 */ /* 0x000fea0003800000 */
[----:B------:R-:W-:-:S04]  /*17e0*/  LOP3.LUT P1, RZ, R3, 0x7fffffff, RZ, 0xc0, !PT ;  /* 0x7fffffff03ff7812 */ /* 0x000fc8000782c0ff */
[----:B------:R-:W-:-:S13]  /*17f0*/  PLOP3.LUT P0, PT, P0, P1, PT, 0x2f, 0xf2 ;  /* 0x0000000000f2781c */ /* 0x000fda0000702577 */
[----:B------:R-:W-:Y:S05]  /*1800*/  @P0 BRA `(.L_x_20) ;  /* 0x0000000400000947 */ /* 0x000fea0003800000 */
[----:B------:R-:W-:Y:S02]  /*1810*/  ISETP.GE.AND P0, PT, R9, RZ, PT ;  /* 0x000000ff0900720c */ /* 0x000fe40003f06270 */
[----:B------:R-:W-:-:S11]  /*1820*/  ISETP.GE.AND P1, PT, R11, RZ, PT ;  /* 0x000000ff0b00720c */ /* 0x000fd60003f26270 */
[----:B------:R-:W-:Y:S01]  /*1830*/  @P0 MOV R4, RZ ;  /* 0x000000ff00040202 */ /* 0x000fe20000000f00 */
[----:B------:R-:W-:Y:S01]  /*1840*/  @!P0 FFMA R5, R0, 1.84467440737095516160e+19, RZ ;  /* 0x5f80000000058823 */ /* 0x000fe200000000ff */
[----:B------:R-:W-:Y:S01]  /*1850*/  @!P0 MOV R4, 0xffffffc0 ;  /* 0xffffffc000048802 */ /* 0x000fe20000000f00 */
[----:B------:R-:W-:-:S03]  /*1860*/  @!P1 FFMA R3, R3, 1.84467440737095516160e+19, RZ ;  /* 0x5f80000003039823 */ /* 0x000fc600000000ff */
[----:B------:R-:W-:-:S07]  /*1870*/  @!P1 IADD3 R4, PT, PT, R4, 0x40, RZ ;  /* 0x0000004004049810 */ /* 0x000fce0007ffe0ff */
.L_x_16:
[----:B------:R-:W-:Y:S01]  /*1880*/  LEA R0, R13, 0xc0800000, 0x17 ;  /* 0xc08000000d007811 */ /* 0x000fe200078eb8ff */
[----:B------:R-:W-:Y:S01]  /*1890*/  BSSY.RECONVERGENT B2, `(.L_x_21) ;  /* 0x0000036000027945 */ /* 0x000fe20003800200 */
[----:B------:R-:W-:Y:S02]  /*18a0*/  IADD3 R12, PT, PT, R12, -0x7f, RZ ;  /* 0xffffff810c0c7810 */ /* 0x000fe40007ffe0ff */
[----:B------:R-:W-:-:S03]  /*18b0*/  IADD3 R3, PT, PT, -R0, R3, RZ ;  /* 0x0000000300037210 */ /* 0x000fc60007ffe1ff */
[----:B------:R-:W-:Y:S01]  /*18c0*/  IMAD R0, R12, -0x800000, R5 ;  /* 0xff8000000c007824 */ /* 0x000fe200078e0205 */
[----:B------:R-:W0:Y:S01]  /*18d0*/  MUFU.RCP R9, R3 ;  /* 0x0000000300097308 */ /* 0x000e220000001000 */
[----:B------:R-:W-:-:S04]  /*18e0*/  FADD.FTZ R11, -R3, -RZ ;  /* 0x800000ff030b7221 */ /* 0x000fc80000010100 */
[----:B0-----:R-:W-:-:S04]  /*18f0*/  FFMA R14, R9, R11, 1 ;  /* 0x3f800000090e7423 */ /* 0x001fc8000000000b */
[----:B------:R-:W-:-:S04]  /*1900*/  FFMA R16, R9, R14, R9 ;  /* 0x0000000e09107223 */ /* 0x000fc80000000009 */
[----:B------:R-:W-:-:S04]  /*1910*/  FFMA R5, R0, R16, RZ ;  /* 0x0000001000057223 */ /* 0x000fc800000000ff */
[----:B------:R-:W-:-:S04]  /*1920*/  FFMA R14, R11, R5, R0 ;  /* 0x000000050b0e7223 */ /* 0x000fc80000000000 */
[----:B------:R-:W-:Y:S01]  /*1930*/  FFMA R9, R16, R14, R5 ;  /* 0x0000000e10097223 */ /* 0x000fe20000000005 */
[----:B------:R-:W-:-:S03]  /*1940*/  IADD3 R5, PT, PT, R12, 0x7f, -R13 ;  /* 0x0000007f0c057810 */ /* 0x000fc60007ffe80d */
[----:B------:R-:W-:Y:S02]  /*1950*/  FFMA R14, R11, R9, R0 ;  /* 0x000000090b0e7223 */ /* 0x000fe40000000000 */
[----:B------:R-:W-:Y:S02]  /*1960*/  IMAD.IADD R5, R5, 0x1, R4 ;  /* 0x0000000105057824 */ /* 0x000fe400078e0204 */
[----:B------:R-:W-:-:S05]  /*1970*/  FFMA R0, R16, R14, R9 ;  /* 0x0000000e10007223 */ /* 0x000fca0000000009 */
[----:B------:R-:W-:-:S04]  /*1980*/  SHF.R.U32.HI R3, RZ, 0x17, R0 ;  /* 0x00000017ff037819 */ /* 0x000fc80000011600 */
[----:B------:R-:W-:-:S04]  /*1990*/  LOP3.LUT R3, R3, 0xff, RZ, 0xc0, !PT ;  /* 0x000000ff03037812 */ /* 0x000fc800078ec0ff */
[----:B------:R-:W-:-:S04]  /*19a0*/  IADD3 R11, PT, PT, R3, R5, RZ ;  /* 0x00000005030b7210 */ /* 0x000fc80007ffe0ff */
[----:B------:R-:W-:-:S04]  /*19b0*/  IADD3 R3, PT, PT, R11, -0x1, RZ ;  /* 0xffffffff0b037810 */ /* 0x000fc80007ffe0ff */
[----:B------:R-:W-:-:S13]  /*19c0*/  ISETP.GE.U32.AND P0, PT, R3, 0xfe, PT ;  /* 0x000000fe0300780c */ /* 0x000fda0003f06070 */
[----:B------:R-:W-:Y:S05]  /*19d0*/  @!P0 BRA `(.L_x_22) ;  /* 0x0000000000808947 */ /* 0x000fea0003800000 */
[----:B------:R-:W-:-:S13]  /*19e0*/  ISETP.GT.AND P0, PT, R11, 0xfe, PT ;  /* 0x000000fe0b00780c */ /* 0x000fda0003f04270 */
[----:B------:R-:W-:Y:S05]  /*19f0*/  @P0 BRA `(.L_x_23) ;  /* 0x00000000006c0947 */ /* 0x000fea0003800000 */
[----:B------:R-:W-:-:S13]  /*1a00*/  ISETP.GE.AND P0, PT, R11, 0x1, PT ;  /* 0x000000010b00780c */ /* 0x000fda0003f06270 */
[----:B------:R-:W-:Y:S05]  /*1a10*/  @P0 BRA `(.L_x_24) ;  /* 0x0000000000740947 */ /* 0x000fea0003800000 */
[----:B------:R-:W-:Y:S02]  /*1a20*/  ISETP.GE.AND P0, PT, R11, -0x18, PT ;  /* 0xffffffe80b00780c */ /* 0x000fe40003f06270 */
[----:B------:R-:W-:-:S11]  /*1a30*/  LOP3.LUT R0, R0, 0x80000000, RZ, 0xc0, !PT ;  /* 0x8000000000007812 */ /* 0x000fd600078ec0ff */
[----:B------:R-:W-:Y:S05]  /*1a40*/  @!P0 BRA `(.L_x_24) ;  /* 0x0000000000688947 */ /* 0x000fea0003800000 */
[CCC-:B------:R-:W-:Y:S01]  /*1a50*/  FFMA.RZ R3, R16.reuse, R14.reuse, R9.reuse ;  /* 0x0000000e10037223 */ /* 0x1c0fe2000000c009 */
[C---:B------:R-:W-:Y:S01]  /*1a60*/  IADD3 R12, PT, PT, R11.reuse, 0x20, RZ ;  /* 0x000000200b0c7810 */ /* 0x040fe20007ffe0ff */
[CCC-:B------:R-:W-:Y:S01]  /*1a70*/  FFMA.RM R4, R16.reuse, R14.reuse, R9.reuse ;  /* 0x0000000e10047223 */ /* 0x1c0fe20000004009 */
[----:B------:R-:W-:Y:S02]  /*1a80*/  ISETP.NE.AND P2, PT, R11, RZ, PT ;  /* 0x000000ff0b00720c */ /* 0x000fe40003f45270 */
[----:B------:R-:W-:Y:S01]  /*1a90*/  LOP3.LUT R5, R3, 0x7fffff, RZ, 0xc0, !PT ;  /* 0x007fffff03057812 */ /* 0x000fe200078ec0ff */
[----:B------:R-:W-:Y:S01]  /*1aa0*/  FFMA.RP R3, R16, R14, R9 ;  /* 0x0000000e10037223 */ /* 0x000fe20000008009 */
[----:B------:R-:W-:Y:S02]  /*1ab0*/  ISETP.NE.AND P1, PT, R11, RZ, PT ;  /* 0x000000ff0b00720c */ /* 0x000fe40003f25270 */
[----:B------:R-:W-:Y:S02]  /*1ac0*/  LOP3.LUT R5, R5, 0x800000, RZ, 0xfc, !PT ;  /* 0x0080000005057812 */ /* 0x000fe400078efcff */
[----:B------:R-:W-:-:S02]  /*1ad0*/  IADD3 R9, PT, PT, -R11, RZ, RZ ;  /* 0x000000ff0b097210 */ /* 0x000fc40007ffe1ff */
[----:B------:R-:W-:Y:S02]  /*1ae0*/  SHF.L.U32 R12, R5, R12, RZ ;  /* 0x0000000c050c7219 */ /* 0x000fe400000006ff */
[----:B------:R-:W-:Y:S02]  /*1af0*/  FSETP.NEU.FTZ.AND P0, PT, R3, R4, PT ;  /* 0x000000040300720b */ /* 0x000fe40003f1d000 */
[----:B------:R-:W-:Y:S02]  /*1b00*/  SEL R4, R9, RZ, P2 ;  /* 0x000000ff09047207 */ /* 0x000fe40001000000 */
[----:B------:R-:W-:Y:S02]  /*1b10*/  ISETP.NE.AND P1, PT, R12, RZ, P1 ;  /* 0x000000ff0c00720c */ /* 0x000fe40000f25270 */
[----:B------:R-:W-:Y:S02]  /*1b20*/  SHF.R.U32.HI R4, RZ, R4, R5 ;  /* 0x00000004ff047219 */ /* 0x000fe40000011605 */
[----:B------:R-:W-:-:S02]  /*1b30*/  PLOP3.LUT P0, PT, P0, P1, PT, 0xf8, 0x8f ;  /* 0x00000000008f781c */ /* 0x000fc40000703f70 */
[----:B------:R-:W-:Y:S02]  /*1b40*/  SHF.R.U32.HI R12, RZ, 0x1, R4 ;  /* 0x00000001ff0c7819 */ /* 0x000fe40000011604 */
[----:B------:R-:W-:-:S04]  /*1b50*/  SEL R3, RZ, 0x1, !P0 ;  /* 0x00000001ff037807 */ /* 0x000fc80004000000 */
[----:B------:R-:W-:-:S04]  /*1b60*/  LOP3.LUT R3, R3, 0x1, R12, 0xf8, !PT ;  /* 0x0000000103037812 */ /* 0x000fc800078ef80c */
[----:B------:R-:W-:-:S04]  /*1b70*/  LOP3.LUT R3, R3, R4, RZ, 0xc0, !PT ;  /* 0x0000000403037212 */ /* 0x000fc800078ec0ff */
[----:B------:R-:W-:-:S04]  /*1b80*/  IADD3 R3, PT, PT, R12, R3, RZ ;  /* 0x000000030c037210 */ /* 0x000fc80007ffe0ff */
[----:B------:R-:W-:Y:S01]  /*1b90*/  LOP3.LUT R0, R3, R0, RZ, 0xfc, !PT ;  /* 0x0000000003007212 */ /* 0x000fe200078efcff */
[----:B------:R-:W-:Y:S06]  /*1ba0*/  BRA `(.L_x_24) ;  /* 0x0000000000107947 */ /* 0x000fec0003800000 */
.L_x_23:
[----:B------:R-:W-:-:S04]  /*1bb0*/  LOP3.LUT R0, R0, 0x80000000, RZ, 0xc0, !PT ;  /* 0x8000000000007812 */ /* 0x000fc800078ec0ff */
[----:B------:R-:W-:Y:S01]  /*1bc0*/  LOP3.LUT R0, R0, 0x7f800000, RZ, 0xfc, !PT ;  /* 0x7f80000000007812 */ /* 0x000fe200078efcff */
[----:B------:R-:W-:Y:S06]  /*1bd0*/  BRA `(.L_x_24) ;  /* 0x0000000000047947 */ /* 0x000fec0003800000 */
.L_x_22:
[----:B------:R-:W-:-:S07]  /*1be0*/  LEA R0, R5, R0, 0x17 ;  /* 0x0000000005007211 */ /* 0x000fce00078eb8ff */
.L_x_24:
[----:B------:R-:W-:Y:S05]  /*1bf0*/  BSYNC.RECONVERGENT B2 ;  /* 0x0000000000027941 */ /* 0x000fea0003800200 */
.L_x_21:
[----:B------:R-:W-:Y:S05]  /*1c00*/  BRA `(.L_x_25) ;  /* 0x0000000000207947 */ /* 0x000fea0003800000 */
.L_x_20:
[----:B------:R-:W-:-:S04]  /*1c10*/  LOP3.LUT R0, R3, 0x80000000, R5, 0x48, !PT ;  /* 0x8000000003007812 */ /* 0x000fc800078e4805 */
[----:B------:R-:W-:Y:S01]  /*1c20*/  LOP3.LUT R0, R0, 0x7f800000, RZ, 0xfc, !PT ;  /* 0x7f80000000007812 */ /* 0x000fe200078efcff */
[----:B------:R-:W-:Y:S06]  /*1c30*/  BRA `(.L_x_25) ;  /* 0x0000000000147947 */ /* 0x000fec0003800000 */
.L_x_19:
[----:B------:R-:W-:Y:S01]  /*1c40*/  LOP3.LUT R0, R3, 0x80000000, R5, 0x48, !PT ;  /* 0x8000000003007812 */ /* 0x000fe200078e4805 */
[----:B------:R-:W-:Y:S06]  /*1c50*/  BRA `(.L_x_25) ;  /* 0x00000000000c7947 */ /* 0x000fec0003800000 */
.L_x_18:
[----:B------:R-:W0:Y:S01]  /*1c60*/  MUFU.RSQ R0, -QNAN ;  /* 0xffc0000000007908 */ /* 0x000e220000001400 */
[----:B------:R-:W-:Y:S05]  /*1c70*/  BRA `(.L_x_25) ;  /* 0x0000000000047947 */ /* 0x000fea0003800000 */
.L_x_17:
[----:B------:R-:W-:-:S07]  /*1c80*/  FADD.FTZ R0, R0, R3 ;  /* 0x0000000300007221 */ /* 0x000fce0000010000 */
.L_x_25:
[----:B------:R-:W-:Y:S05]  /*1c90*/  BSYNC.RECONVERGENT B1 ;  /* 0x0000000000017941 */ /* 0x000fea0003800200 */
.L_x_15:
[----:B------:R-:W-:-:S04]  /*1ca0*/  HFMA2 R3, -RZ, RZ, 0, 0 ;  /* 0x00000000ff037431 */ /* 0x000fc800000001ff */
[----:B0-----:R-:W-:Y:S05]  /*1cb0*/  RET.REL.NODEC R2 `(_Z36lm_cross_entropy_gradient_kernel_oldPKfPKiS0_Pfiiif) ;  /* 0xffffffe002d07950 */ /* 0x001fea0003c3ffff */
.L_x_26:
[----:B------:R-:W-:-:S00]  /*1cc0*/  BRA `(.L_x_26) ;  /* 0xfffffffc00fc7947 */ /* 0x000fc0000383ffff */
[----:B------:R-:W-:-:S00]  /*1cd0*/  NOP ;  /* 0x0000000000007918 */ /* 0x000fc00000000000 */
        /* <DEDUP_REMOVED lines=10> */
.L_x_27:


//--------------------- .nv.shared.reserved.0     --------------------------
	.section	.nv.shared.reserved.0,"aw",@nobits
	.weak		__nv_reservedSMEM_offset_0_alias
	.size		__nv_reservedSMEM_offset_0_alias, 0, 64
	.other		__nv_reservedSMEM_offset_0_alias,@"STO_CUDA_RESERVED_SHARED STV_DEFAULT"
__nv_reservedSMEM_offset_0_alias:
	.zero		0
	.zero		64


//--------------------- .nv.constant0._Z36lm_cross_entropy_gradient_kernel_oldPKfPKiS0_Pfiiif --------------------------
	.section	.nv.constant0._Z36lm_cross_entropy_gradient_kernel_oldPKfPKiS0_Pfiiif,"a",@progbits
	.sectionflags	@""
	.align	4
.nv.constant0._Z36lm_cross_entropy_gradient_kernel_oldPKfPKiS0_Pfiiif:
	.zero		944


//--------------------- SYMBOLS --------------------------

	.type		.nv.reservedSmem.offset0,@object
	.size		.nv.reservedSmem.offset0,0x4
